	.headerflags	@"EF_CUDA_TEXMODE_UNIFIED EF_CUDA_64BIT_ADDRESS EF_CUDA_SM86 EF_CUDA_VIRTUAL_SM(EF_CUDA_SM86)"
	.elftype	@"ET_EXEC"


//--------------------- .nv.info                  --------------------------
	.section	.nv.info,"",@"SHT_CUDA_INFO"
	.align	4


	//----- nvinfo : EIATTR_REGCOUNT
	.align		4
        /*0000*/ 	.byte	0x04, 0x2f
        /*0002*/ 	.short	(.L_1 - .L_0)
	.align		4
.L_0:
        /*0004*/ 	.word	index@(triton_mm)
        /*0008*/ 	.word	0x00000080


	//----- nvinfo : EIATTR_MAX_STACK_SIZE
	.align		4
.L_1:
        /*000c*/ 	.byte	0x04, 0x23
        /*000e*/ 	.short	(.L_3 - .L_2)
	.align		4
.L_2:
        /*0010*/ 	.word	index@(triton_mm)
        /*0014*/ 	.word	0x00000000


	//----- nvinfo : EIATTR_MIN_STACK_SIZE
	.align		4
.L_3:
        /*0018*/ 	.byte	0x04, 0x12
        /*001a*/ 	.short	(.L_5 - .L_4)
	.align		4
.L_4:
        /*001c*/ 	.word	index@(triton_mm)
        /*0020*/ 	.word	0x00000000


	//----- nvinfo : EIATTR_FRAME_SIZE
	.align		4
.L_5:
        /*0024*/ 	.byte	0x04, 0x11
        /*0026*/ 	.short	(.L_7 - .L_6)
	.align		4
.L_6:
        /*0028*/ 	.word	index@(triton_mm)
        /*002c*/ 	.word	0x00000000
.L_7:


//--------------------- .nv.info.triton_mm        --------------------------
	.section	.nv.info.triton_mm,"",@"SHT_CUDA_INFO"
	.align	4


	//----- nvinfo : EIATTR_CUDA_API_VERSION
	.align		4
        /*0000*/ 	.byte	0x04, 0x37
        /*0002*/ 	.short	(.L_9 - .L_8)
.L_8:
        /*0004*/ 	.word	0x0000007b


	//----- nvinfo : EIATTR_SW2861232_WAR
	.align		4
.L_9:
        /*0008*/ 	.byte	0x01, 0x35
	.zero		2


	//----- nvinfo : EIATTR_PARAM_CBANK
	.align		4
        /*000c*/ 	.byte	0x04, 0x0a
        /*000e*/ 	.short	(.L_11 - .L_10)
	.align		4
.L_10:
        /*0010*/ 	.word	index@(.nv.constant0.triton_mm)
        /*0014*/ 	.short	0x0160
        /*0016*/ 	.short	0x001c


	//----- nvinfo : EIATTR_CBANK_PARAM_SIZE
	.align		4
.L_11:
        /*0018*/ 	.byte	0x03, 0x19
        /*001a*/ 	.short	0x001c


	//----- nvinfo : EIATTR_KPARAM_INFO
	.align		4
        /*001c*/ 	.byte	0x04, 0x17
        /*001e*/ 	.short	(.L_13 - .L_12)
.L_12:
        /*0020*/ 	.word	0x00000000
        /*0024*/ 	.short	0x0003
        /*0026*/ 	.short	0x0018
        /*0028*/ 	.byte	0x00, 0xf0, 0x11, 0x00


	//----- nvinfo : EIATTR_KPARAM_INFO
	.align		4
.L_13:
        /*002c*/ 	.byte	0x04, 0x17
        /*002e*/ 	.short	(.L_15 - .L_14)
.L_14:
        /*0030*/ 	.word	0x00000000
        /*0034*/ 	.short	0x0002
        /*0036*/ 	.short	0x0010
        /*0038*/ 	.byte	0x00, 0xf0, 0x21, 0x00


	//----- nvinfo : EIATTR_KPARAM_INFO
	.align		4
.L_15:
        /*003c*/ 	.byte	0x04, 0x17
        /*003e*/ 	.short	(.L_17 - .L_16)
.L_16:
        /*0040*/ 	.word	0x00000000
        /*0044*/ 	.short	0x0001
        /*0046*/ 	.short	0x0008
        /*0048*/ 	.byte	0x00, 0xf0, 0x21, 0x00


	//----- nvinfo : EIATTR_KPARAM_INFO
	.align		4
.L_17:
        /*004c*/ 	.byte	0x04, 0x17
        /*004e*/ 	.short	(.L_19 - .L_18)
.L_18:
        /*0050*/ 	.word	0x00000000
        /*0054*/ 	.short	0x0000
        /*0056*/ 	.short	0x0000
        /*0058*/ 	.byte	0x00, 0xf0, 0x21, 0x00


	//----- nvinfo : EIATTR_MAXREG_COUNT
	.align		4
.L_19:
        /*005c*/ 	.byte	0x03, 0x1b
        /*005e*/ 	.short	0x00ff


	//----- nvinfo : EIATTR_EXIT_INSTR_OFFSETS
	.align		4
        /*0060*/ 	.byte	0x04, 0x1c
        /*0062*/ 	.short	(.L_21 - .L_20)


	//   ....[0]....
.L_20:
        /*0064*/ 	.word	0x00000040


	//   ....[1]....
        /*0068*/ 	.word	0x00005bd0


	//   ....[2]....
        /*006c*/ 	.word	0x00005c20


	//----- nvinfo : EIATTR_MAX_THREADS
	.align		4
.L_21:
        /*0070*/ 	.byte	0x04, 0x05
        /*0072*/ 	.short	(.L_23 - .L_22)
.L_22:
        /*0074*/ 	.word	0x00000100
        /*0078*/ 	.word	0x00000001
        /*007c*/ 	.word	0x00000001
.L_23:


//--------------------- .nv.rel.action            --------------------------
	.section	.nv.rel.action,"",@"SHT_CUDA_RELOCINFO"
	.align	8
	.sectionentsize	8
        /*0000*/ 	.byte	0x73, 0x00, 0x00, 0x00, 0x00, 0x00, 0x00, 0x00, 0x00, 0x00, 0x00, 0x11, 0x25, 0x00, 0x05, 0x36


//--------------------- .nv.constant0.triton_mm   --------------------------
	.section	.nv.constant0.triton_mm,"a",@progbits
	.align	4
.nv.constant0.triton_mm:
	.zero		380


//--------------------- .text.triton_mm           --------------------------
	.section	.text.triton_mm,"ax",@progbits
	.sectionflags	@"SHF_BARRIERS=1"
	.sectioninfo	@"SHI_REGISTERS=128"
	.align	128
        .global         triton_mm
        .type           triton_mm,@function
        .size           triton_mm,(.L_x_3 - triton_mm)
        .other          triton_mm,@"STO_CUDA_ENTRY STV_DEFAULT"
triton_mm:
.text.triton_mm:
[----:B------:R-:W-:-:S02]  /*0000*/  MOV R1, c[0x0][0x28] ;  /* 0x00000a0000017a02 */ /* 0x000fc40000000f00 */
[----:B------:R-:W-:-:S05]  /*0010*/  MOV R0, c[0x0][0x178] ;  /* 0x00005e0000007a02 */ /* 0x000fca0000000f00 */
[----:B------:R-:W-:-:S05]  /*0020*/  IMAD R2, R0, 0x1900, RZ ;  /* 0x0000190000027824 */ /* 0x000fca00078e02ff */
[----:B------:R-:W-:-:S13]  /*0030*/  ISETP.NE.AND P0, PT, R2, RZ, PT ;  /* 0x000000ff0200720c */ /* 0x000fda0003f05270 */
[----:B------:R-:W-:Y:S05]  /*0040*/  @!P0 EXIT ;  /* 0x000000000000894d */ /* 0x000fea0003800000 */
[----:B------:R-:W1:Y:S01]  /*0050*/  S2R R9, SR_CTAID.X ;  /* 0x0000000000097919 */ /* 0x000e620000002500 */
[----:B------:R-:W-:Y:S01]  /*0060*/  IMAD R0, R0, 0x32, RZ ;  /* 0x0000003200007824 */ /* 0x000fe200078e02ff */
[----:B------:R-:W-:Y:S01]  /*0070*/  MOV R23, 0x4 ;  /* 0x0000000400177802 */ /* 0x000fe20000000f00 */
[----:B------:R-:W-:Y:S01]  /*0080*/  ULDC.64 UR10, c[0x0][0x118] ;  /* 0x00004600000a7ab9 */ /* 0x000fe20000000a00 */
[----:B------:R-:W2:Y:S01]  /*0090*/  S2R R16, SR_TID.X ;  /* 0x0000000000107919 */ /* 0x000ea20000002100 */
[----:B------:R-:W-:Y:S01]  /*00a0*/  MOV R80, 0xffffffe0 ;  /* 0xffffffe000507802 */ /* 0x000fe20000000f00 */
[----:B------:R-:W-:Y:S01]  /*00b0*/  CS2R R28, SRZ ;  /* 0x00000000001c7805 */ /* 0x000fe2000001ff00 */
[----:B------:R-:W-:Y:S01]  /*00c0*/  IADD3 R2, R0, 0x7f, RZ ;  /* 0x0000007f00027810 */ /* 0x000fe20007ffe0ff */
[----:B------:R-:W-:Y:S01]  /*00d0*/  CS2R R30, SRZ ;  /* 0x00000000001e7805 */ /* 0x000fe2000001ff00 */
[----:B------:R-:W-:Y:S01]  /*00e0*/  IABS R14, R0 ;  /* 0x00000000000e7213 */ /* 0x000fe20000000000 */
[----:B------:R-:W-:Y:S01]  /*00f0*/  CS2R R44, SRZ ;  /* 0x00000000002c7805 */ /* 0x000fe2000001ff00 */
        /* <DEDUP_REMOVED lines=9> */
[----:B------:R-:W-:-:S02]  /*0190*/  UMOV UR4, URZ ;  /* 0x0000003f00047c82 */ /* 0x000fc40008000000 */
[----:B------:R-:W-:Y:S01]  /*01a0*/  UMOV UR6, URZ ;  /* 0x0000003f00067c82 */ /* 0x000fe20008000000 */
[----:B-1----:R-:W-:Y:S01]  /*01b0*/  SHF.R.S32.HI R3, RZ, 0x1f, R9 ;  /* 0x0000001fff037819 */ /* 0x002fe20000011409 */
[----:B------:R-:W-:Y:S01]  /*01c0*/  UMOV UR7, URZ ;  /* 0x0000003f00077c82 */ /* 0x000fe20008000000 */
[-C--:B------:R-:W-:Y:S01]  /*01d0*/  IABS R10, R9.reuse ;  /* 0x00000009000a7213 */ /* 0x080fe20000000000 */
[----:B------:R-:W-:Y:S01]  /*01e0*/  UMOV UR8, 0xc000 ;  /* 0x0000c00000087882 */ /* 0x000fe20000000000 */
[----:B------:R-:W-:Y:S01]  /*01f0*/  LEA.HI R4, R3, R9, RZ, 0x4 ;  /* 0x0000000903047211 */ /* 0x000fe200078f20ff */
[----:B------:R-:W-:Y:S01]  /*0200*/  UMOV UR5, URZ ;  /* 0x0000003f00057c82 */ /* 0x000fe20008000000 */
[----:B------:R-:W-:Y:S02]  /*0210*/  SHF.R.S32.HI R3, RZ, 0x1f, R2 ;  /* 0x0000001fff037819 */ /* 0x000fe40000011402 */
[----:B------:R-:W-:Y:S02]  /*0220*/  SHF.R.S32.HI R5, RZ, 0x4, R4 ;  /* 0x00000004ff057819 */ /* 0x000fe40000011404 */
[----:B------:R-:W-:-:S02]  /*0230*/  LEA.HI R3, R3, R2, RZ, 0x7 ;  /* 0x0000000203037211 */ /* 0x000fc400078f38ff */
[----:B------:R-:W-:Y:S02]  /*0240*/  SHF.L.U32 R6, R5, 0x3, RZ ;  /* 0x0000000305067819 */ /* 0x000fe400000006ff */
[----:B------:R-:W-:Y:S02]  /*0250*/  LOP3.LUT R4, R4, 0xfffffff0, RZ, 0xc0, !PT ;  /* 0xfffffff004047812 */ /* 0x000fe400078ec0ff */
[----:B------:R-:W-:Y:S02]  /*0260*/  LEA.HI.SX32 R3, R3, -R6, 0x19 ;  /* 0x8000000603037211 */ /* 0x000fe400078fcaff */
[----:B------:R-:W-:Y:S02]  /*0270*/  IADD3 R4, -R4, R9, RZ ;  /* 0x0000000904047210 */ /* 0x000fe40007ffe1ff */
[----:B------:R-:W-:Y:S02]  /*0280*/  IMNMX R5, R3, 0x8, PT ;  /* 0x0000000803057817 */ /* 0x000fe40003800200 */
[----:B------:R-:W-:-:S02]  /*0290*/  IABS R15, R4 ;  /* 0x00000004000f7213 */ /* 0x000fc40000000000 */
[-C--:B------:R-:W-:Y:S02]  /*02a0*/  IABS R11, R5.reuse ;  /* 0x00000005000b7213 */ /* 0x080fe40000000000 */
[-C--:B------:R-:W-:Y:S02]  /*02b0*/  IABS R12, R5.reuse ;  /* 0x00000005000c7213 */ /* 0x080fe40000000000 */
[----:B------:R-:W1:Y:S01]  /*02c0*/  I2F.RP R7, R11 ;  /* 0x0000000b00077306 */ /* 0x000e620000209400 */
[----:B------:R-:W-:Y:S02]  /*02d0*/  ISETP.GE.AND P1, PT, R9, RZ, PT ;  /* 0x000000ff0900720c */ /* 0x000fe40003f26270 */
[----:B------:R-:W-:Y:S02]  /*02e0*/  LOP3.LUT R4, R4, R5, RZ, 0x3c, !PT ;  /* 0x0000000504047212 */ /* 0x000fe400078e3cff */
[----:B--2---:R-:W-:Y:S02]  /*02f0*/  SHF.L.U32 R78, R16, 0x2, RZ ;  /* 0x00000002104e7819 */ /* 0x004fe400000006ff */
[----:B------:R-:W-:-:S02]  /*0300*/  ISETP.GE.AND P3, PT, R4, RZ, PT ;  /* 0x000000ff0400720c */ /* 0x000fc40003f66270 */
[----:B------:R-:W-:-:S04]  /*0310*/  SHF.L.U32 R77, R16, 0x3, RZ ;  /* 0x00000003104d7819 */ /* 0x000fc800000006ff */
[----:B------:R-:W-:Y:S01]  /*0320*/  LOP3.LUT R77, R77, 0x1f80, RZ, 0xc0, !PT ;  /* 0x00001f804d4d7812 */ /* 0x000fe200078ec0ff */
[----:B-1----:R-:W1:Y:S02]  /*0330*/  MUFU.RCP R7, R7 ;  /* 0x0000000700077308 */ /* 0x002e640000001000 */
[----:B-1----:R-:W-:-:S06]  /*0340*/  IADD3 R2, R7, 0xffffffe, RZ ;  /* 0x0ffffffe07027810 */ /* 0x002fcc0007ffe0ff */
[----:B------:R-:W1:Y:S08]  /*0350*/  I2F.RP R7, R14 ;  /* 0x0000000e00077306 */ /* 0x000e700000209400 */
[----:B------:R2:W3:Y:S08]  /*0360*/  F2I.FTZ.U32.TRUNC.NTZ R3, R2 ;  /* 0x0000000200037305 */ /* 0x0004f0000021f000 */
[----:B-1----:R-:W1:Y:S01]  /*0370*/  MUFU.RCP R7, R7 ;  /* 0x0000000700077308 */ /* 0x002e620000001000 */
[----:B--2---:R-:W-:-:S02]  /*0380*/  MOV R2, RZ ;  /* 0x000000ff00027202 */ /* 0x004fc40000000f00 */
[----:B---3--:R-:W-:-:S05]  /*0390*/  IADD3 R8, RZ, -R3, RZ ;  /* 0x80000003ff087210 */ /* 0x008fca0007ffe0ff */
[----:B------:R-:W-:-:S04]  /*03a0*/  IMAD R13, R8, R11, RZ ;  /* 0x0000000b080d7224 */ /* 0x000fc800078e02ff */
[----:B------:R-:W-:Y:S01]  /*03b0*/  IMAD.HI.U32 R8, R3, R13, R2 ;  /* 0x0000000d03087227 */ /* 0x000fe200078e0002 */
[----:B------:R-:W-:Y:S02]  /*03c0*/  MOV R3, R10 ;  /* 0x0000000a00037202 */ /* 0x000fe40000000f00 */
[----:B------:R-:W-:Y:S02]  /*03d0*/  IADD3 R13, RZ, -R12, RZ ;  /* 0x8000000cff0d7210 */ /* 0x000fe40007ffe0ff */
[----:B------:R-:W-:Y:S01]  /*03e0*/  SHF.R.U32.HI R10, RZ, 0x3, R16 ;  /* 0x00000003ff0a7819 */ /* 0x000fe20000011610 */
[----:B------:R-:W-:-:S04]  /*03f0*/  IMAD.HI.U32 R2, R8, R3, RZ ;  /* 0x0000000308027227 */ /* 0x000fc800078e00ff */
[----:B------:R-:W-:Y:S01]  /*0400*/  IMAD R2, R2, R13, R3 ;  /* 0x0000000d02027224 */ /* 0x000fe200078e0203 */
[----:B-1----:R-:W-:Y:S01]  /*0410*/  IADD3 R3, R7, 0xffffffe, RZ ;  /* 0x0ffffffe07037810 */ /* 0x002fe20007ffe0ff */
[----:B------:R-:W-:Y:S01]  /*0420*/  IMAD.HI.U32 R8, R8, R15, RZ ;  /* 0x0000000f08087227 */ /* 0x000fe200078e00ff */
[----:B------:R-:W-:Y:S02]  /*0430*/  LOP3.LUT R7, RZ, R5, RZ, 0x33, !PT ;  /* 0x00000005ff077212 */ /* 0x000fe400078e33ff */
[C---:B------:R-:W-:Y:S01]  /*0440*/  ISETP.GT.U32.AND P0, PT, R11.reuse, R2, PT ;  /* 0x000000020b00720c */ /* 0x040fe20003f04070 */
[----:B------:R-:W-:Y:S01]  /*0450*/  IMAD R9, R8, R13, R15 ;  /* 0x0000000d08097224 */ /* 0x000fe200078e020f */
[----:B------:R-:W1:Y:S04]  /*0460*/  F2I.FTZ.U32.TRUNC.NTZ R3, R3 ;  /* 0x0000000300037305 */ /* 0x000e68000021f000 */
[----:B------:R-:W-:-:S07]  /*0470*/  ISETP.GT.U32.AND P2, PT, R11, R9, PT ;  /* 0x000000090b00720c */ /* 0x000fce0003f44070 */
[----:B------:R-:W-:-:S04]  /*0480*/  @!P0 IADD3 R2, R2, -R11, RZ ;  /* 0x8000000b02028210 */ /* 0x000fc80007ffe0ff */
[----:B------:R-:W-:Y:S02]  /*0490*/  ISETP.GT.U32.AND P0, PT, R11, R2, PT ;  /* 0x000000020b00720c */ /* 0x000fe40003f04070 */
[----:B-1----:R-:W-:Y:S02]  /*04a0*/  IADD3 R13, RZ, -R3, RZ ;  /* 0x80000003ff0d7210 */ /* 0x002fe40007ffe0ff */
[----:B------:R-:W-:Y:S02]  /*04b0*/  @!P2 IADD3 R9, R9, -R11, RZ ;  /* 0x8000000b0909a210 */ /* 0x000fe40007ffe0ff */
[----:B------:R-:W-:Y:S01]  /*04c0*/  @!P2 IADD3 R8, R8, 0x1, RZ ;  /* 0x000000010808a810 */ /* 0x000fe20007ffe0ff */
[----:B------:R-:W-:-:S06]  /*04d0*/  IMAD R13, R13, R14, RZ ;  /* 0x0000000e0d0d7224 */ /* 0x000fcc00078e02ff */
[-C--:B------:R-:W-:Y:S02]  /*04e0*/  @!P0 IADD3 R2, R2, -R11.reuse, RZ ;  /* 0x8000000b02028210 */ /* 0x080fe40007ffe0ff */
[----:B------:R-:W-:Y:S02]  /*04f0*/  ISETP.NE.AND P0, PT, R5, RZ, PT ;  /* 0x000000ff0500720c */ /* 0x000fe40003f05270 */
[----:B------:R-:W-:Y:S02]  /*0500*/  @!P1 IADD3 R2, -R2, RZ, RZ ;  /* 0x000000ff02029210 */ /* 0x000fe40007ffe1ff */
[----:B------:R-:W-:Y:S02]  /*0510*/  ISETP.GE.U32.AND P1, PT, R9, R11, PT ;  /* 0x0000000b0900720c */ /* 0x000fe40003f26070 */
[----:B------:R-:W-:Y:S02]  /*0520*/  SEL R5, R7, R2, !P0 ;  /* 0x0000000207057207 */ /* 0x000fe40004000000 */
[----:B------:R-:W-:-:S02]  /*0530*/  IABS R2, R0 ;  /* 0x0000000000027213 */ /* 0x000fc40000000000 */
[----:B------:R-:W-:Y:S02]  /*0540*/  IADD3 R4, R6, R5, RZ ;  /* 0x0000000506047210 */ /* 0x000fe40007ffe0ff */
[----:B------:R-:W-:Y:S02]  /*0550*/  SGXT.U32 R5, R10, 0x5 ;  /* 0x000000050a05781a */ /* 0x000fe40000000000 */
[----:B------:R-:W-:Y:S02]  /*0560*/  SHF.L.U32 R4, R4, 0x7, RZ ;  /* 0x0000000704047819 */ /* 0x000fe400000006ff */
[----:B------:R-:W-:Y:S02]  /*0570*/  IADD3 R6, RZ, -R2, RZ ;  /* 0x80000002ff067210 */ /* 0x000fe40007ffe0ff */
[----:B------:R-:W-:Y:S02]  /*0580*/  MOV R2, RZ ;  /* 0x000000ff00027202 */ /* 0x000fe40000000f00 */
[----:B------:R-:W-:-:S02]  /*0590*/  LOP3.LUT R17, R4, R5, RZ, 0xfc, !PT ;  /* 0x0000000504117212 */ /* 0x000fc400078efcff */
[----:B------:R-:W-:Y:S01]  /*05a0*/  MOV R11, R6 ;  /* 0x00000006000b7202 */ /* 0x000fe20000000f00 */
[----:B------:R-:W-:Y:S01]  /*05b0*/  IMAD.HI.U32 R2, R3, R13, R2 ;  /* 0x0000000d03027227 */ /* 0x000fe200078e0002 */
[----:B------:R-:W-:Y:S02]  /*05c0*/  IABS R6, R17 ;  /* 0x0000001100067213 */ /* 0x000fe40000000000 */
[C-C-:B------:R-:W-:Y:S02]  /*05d0*/  LOP3.LUT R18, R4.reuse, 0x20, R5.reuse, 0xfe, !PT ;  /* 0x0000002004127812 */ /* 0x140fe400078efe05 */
[--C-:B------:R-:W-:Y:S01]  /*05e0*/  LOP3.LUT R19, R4, 0x40, R5.reuse, 0xfe, !PT ;  /* 0x0000004004137812 */ /* 0x100fe200078efe05 */
[----:B------:R-:W-:Y:S01]  /*05f0*/  IMAD.HI.U32 R3, R2, R6, RZ ;  /* 0x0000000602037227 */ /* 0x000fe200078e00ff */
[----:B------:R-:W-:Y:S02]  /*0600*/  LOP3.LUT R20, R4, 0x60, R5, 0xfe, !PT ;  /* 0x0000006004147812 */ /* 0x000fe400078efe05 */
[----:B------:R-:W-:Y:S01]  /*0610*/  IABS R12, R18 ;  /* 0x00000012000c7213 */ /* 0x000fe20000000000 */
[----:B------:R-:W-:Y:S01]  /*0620*/  IMAD R6, R3, R11, R6 ;  /* 0x0000000b03067224 */ /* 0x000fe200078e0206 */
[----:B------:R-:W-:-:S02]  /*0630*/  IABS R13, R19 ;  /* 0x00000013000d7213 */ /* 0x000fc40000000000 */
[----:B------:R-:W-:Y:S01]  /*0640*/  IABS R15, R20 ;  /* 0x00000014000f7213 */ /* 0x000fe20000000000 */
[----:B------:R-:W-:Y:S01]  /*0650*/  IMAD.HI.U32 R9, R2, R12, RZ ;  /* 0x0000000c02097227 */ /* 0x000fe200078e00ff */
[----:B------:R-:W-:Y:S02]  /*0660*/  @P1 IADD3 R8, R8, 0x1, RZ ;  /* 0x0000000108081810 */ /* 0x000fe40007ffe0ff */
[----:B------:R-:W-:Y:S01]  /*0670*/  ISETP.GT.U32.AND P1, PT, R14, R6, PT ;  /* 0x000000060e00720c */ /* 0x000fe20003f24070 */
[----:B------:R-:W-:Y:S01]  /*0680*/  IMAD.HI.U32 R10, R2, R13, RZ ;  /* 0x0000000d020a7227 */ /* 0x000fe200078e00ff */
[----:B------:R-:W-:Y:S02]  /*0690*/  @!P3 IADD3 R8, -R8, RZ, RZ ;  /* 0x000000ff0808b210 */ /* 0x000fe40007ffe1ff */
[----:B------:R-:W-:Y:S01]  /*06a0*/  SHF.R.U32.HI R3, RZ, 0x4, R16 ;  /* 0x00000004ff037819 */ /* 0x000fe20000011610 */
[----:B------:R-:W-:Y:S01]  /*06b0*/  IMAD.HI.U32 R2, R2, R15, RZ ;  /* 0x0000000f02027227 */ /* 0x000fe200078e00ff */
[----:B------:R-:W-:-:S02]  /*06c0*/  SEL R7, R7, R8, !P0 ;  /* 0x0000000807077207 */ /* 0x000fc40004000000 */
[----:B------:R-:W-:Y:S01]  /*06d0*/  SGXT.U32 R3, R3, 0x4 ;  /* 0x000000040303781a */ /* 0x000fe20000000000 */
[-C--:B------:R-:W-:Y:S01]  /*06e0*/  IMAD R9, R9, R11.reuse, R12 ;  /* 0x0000000b09097224 */ /* 0x080fe200078e020c */
[----:B------:R-:W-:Y:S01]  /*06f0*/  ISETP.GE.AND P0, PT, R17, RZ, PT ;  /* 0x000000ff1100720c */ /* 0x000fe20003f06270 */
[-C--:B------:R-:W-:Y:S01]  /*0700*/  IMAD R10, R10, R11.reuse, R13 ;  /* 0x0000000b0a0a7224 */ /* 0x080fe200078e020d */
[----:B------:R-:W-:Y:S01]  /*0710*/  ISETP.GE.AND P5, PT, R19, RZ, PT ;  /* 0x000000ff1300720c */ /* 0x000fe20003fa6270 */
[----:B------:R-:W-:Y:S01]  /*0720*/  IMAD R11, R2, R11, R15 ;  /* 0x0000000b020b7224 */ /* 0x000fe200078e020f */
[C---:B------:R-:W-:Y:S02]  /*0730*/  ISETP.GT.U32.AND P2, PT, R14.reuse, R9, PT ;  /* 0x000000090e00720c */ /* 0x040fe40003f44070 */
[C---:B------:R-:W-:Y:S02]  /*0740*/  ISETP.GT.U32.AND P3, PT, R14.reuse, R10, PT ;  /* 0x0000000a0e00720c */ /* 0x040fe40003f64070 */
[----:B------:R-:W-:-:S02]  /*0750*/  ISETP.GT.U32.AND P4, PT, R14, R11, PT ;  /* 0x0000000b0e00720c */ /* 0x000fc40003f84070 */
[----:B------:R-:W-:Y:S02]  /*0760*/  @!P1 IADD3 R6, R6, -R14, RZ ;  /* 0x8000000e06069210 */ /* 0x000fe40007ffe0ff */
[----:B------:R-:W-:Y:S02]  /*0770*/  LOP3.LUT R2, R4, R3, RZ, 0xfc, !PT ;  /* 0x0000000304027212 */ /* 0x000fe400078efcff */
[----:B------:R-:W-:Y:S02]  /*0780*/  ISETP.GT.U32.AND P6, PT, R14, R6, PT ;  /* 0x000000060e00720c */ /* 0x000fe40003fc4070 */
[----:B------:R-:W-:Y:S02]  /*0790*/  SHF.R.S32.HI R4, RZ, 0x19, R7 ;  /* 0x00000019ff047819 */ /* 0x000fe40000011407 */
[-C--:B------:R-:W-:Y:S02]  /*07a0*/  @!P2 IADD3 R9, R9, -R14.reuse, RZ ;  /* 0x8000000e0909a210 */ /* 0x080fe40007ffe0ff */
[----:B------:R-:W-:-:S02]  /*07b0*/  @!P3 IADD3 R10, R10, -R14, RZ ;  /* 0x8000000e0a0ab210 */ /* 0x000fc40007ffe0ff */
[----:B------:R-:W-:Y:S02]  /*07c0*/  @!P4 IADD3 R11, R11, -R14, RZ ;  /* 0x8000000e0b0bc210 */ /* 0x000fe40007ffe0ff */
[----:B------:R-:W-:Y:S02]  /*07d0*/  SHF.L.U32 R3, R7, 0x6, RZ ;  /* 0x0000000607037819 */ /* 0x000fe400000006ff */
[C---:B------:R-:W-:Y:S02]  /*07e0*/  ISETP.GT.U32.AND P1, PT, R14.reuse, R9, PT ;  /* 0x000000090e00720c */ /* 0x040fe40003f24070 */
[C---:B------:R-:W-:Y:S02]  /*07f0*/  ISETP.GT.U32.AND P2, PT, R14.reuse, R10, PT ;  /* 0x0000000a0e00720c */ /* 0x040fe40003f44070 */
[----:B------:R-:W-:Y:S02]  /*0800*/  ISETP.GT.U32.AND P3, PT, R14, R11, PT ;  /* 0x0000000b0e00720c */ /* 0x000fe40003f64070 */
[----:B------:R-:W-:-:S02]  /*0810*/  SGXT R4, R4, 0x1 ;  /* 0x000000010404781a */ /* 0x000fc40000000200 */
[C---:B------:R-:W-:Y:S02]  /*0820*/  LOP3.LUT R8, R3.reuse, R5, RZ, 0xfc, !PT ;  /* 0x0000000503087212 */ /* 0x040fe400078efcff */
[----:B------:R-:W-:Y:S02]  /*0830*/  ISETP.GE.AND P4, PT, R18, RZ, PT ;  /* 0x000000ff1200720c */ /* 0x000fe40003f86270 */
[----:B------:R-:W-:Y:S02]  /*0840*/  @!P6 IADD3 R6, R6, -R14, RZ ;  /* 0x8000000e0606e210 */ /* 0x000fe40007ffe0ff */
[----:B------:R-:W-:Y:S02]  /*0850*/  ISETP.GE.AND P6, PT, R20, RZ, PT ;  /* 0x000000ff1400720c */ /* 0x000fe40003fc6270 */
[----:B------:R-:W-:Y:S02]  /*0860*/  LEA.HI R7, R4, R8, RZ, 0x7 ;  /* 0x0000000804077211 */ /* 0x000fe400078f38ff */
[----:B------:R-:W-:-:S02]  /*0870*/  LOP3.LUT R13, R3, 0x20, R5, 0xfe, !PT ;  /* 0x00000020030d7812 */ /* 0x000fc400078efe05 */
[----:B------:R-:W-:Y:S02]  /*0880*/  LOP3.LUT R7, R7, 0xffffff80, RZ, 0xc0, !PT ;  /* 0xffffff8007077812 */ /* 0x000fe400078ec0ff */
[-C--:B------:R-:W-:Y:S02]  /*0890*/  @!P1 IADD3 R9, R9, -R14.reuse, RZ ;  /* 0x8000000e09099210 */ /* 0x080fe40007ffe0ff */
[----:B------:R-:W-:Y:S02]  /*08a0*/  LEA.HI R4, R4, R13, RZ, 0x7 ;  /* 0x0000000d04047211 */ /* 0x000fe400078f38ff */
[-C--:B------:R-:W-:Y:S02]  /*08b0*/  @!P2 IADD3 R10, R10, -R14.reuse, RZ ;  /* 0x8000000e0a0aa210 */ /* 0x080fe40007ffe0ff */
[----:B------:R-:W-:Y:S02]  /*08c0*/  IADD3 R8, R8, -R7, RZ ;  /* 0x8000000708087210 */ /* 0x000fe40007ffe0ff */
[----:B------:R-:W-:-:S02]  /*08d0*/  @!P3 IADD3 R11, R11, -R14, RZ ;  /* 0x8000000e0b0bb210 */ /* 0x000fc40007ffe0ff */
[----:B------:R-:W-:Y:S02]  /*08e0*/  ISETP.NE.AND P1, PT, R0, RZ, PT ;  /* 0x000000ff0000720c */ /* 0x000fe40003f25270 */
[----:B------:R-:W-:Y:S02]  /*08f0*/  LOP3.LUT R7, RZ, R0, RZ, 0x33, !PT ;  /* 0x00000000ff077212 */ /* 0x000fe400078e33ff */
[----:B------:R-:W-:Y:S02]  /*0900*/  @!P0 IADD3 R6, -R6, RZ, RZ ;  /* 0x000000ff06068210 */ /* 0x000fe40007ffe1ff */
[----:B------:R-:W-:Y:S02]  /*0910*/  @!P4 IADD3 R9, -R9, RZ, RZ ;  /* 0x000000ff0909c210 */ /* 0x000fe40007ffe1ff */
[----:B------:R-:W-:Y:S02]  /*0920*/  LOP3.LUT R4, R4, 0xffffff80, RZ, 0xc0, !PT ;  /* 0xffffff8004047812 */ /* 0x000fe400078ec0ff */
[----:B------:R-:W-:-:S02]  /*0930*/  @!P5 IADD3 R10, -R10, RZ, RZ ;  /* 0x000000ff0a0ad210 */ /* 0x000fc40007ffe1ff */
[----:B------:R-:W-:Y:S02]  /*0940*/  @!P6 IADD3 R11, -R11, RZ, RZ ;  /* 0x000000ff0b0be210 */ /* 0x000fe40007ffe1ff */
[----:B------:R-:W-:Y:S02]  /*0950*/  LOP3.LUT R17, R78, 0x1c, RZ, 0xc0, !PT ;  /* 0x0000001c4e117812 */ /* 0x000fe400078ec0ff */
[C---:B------:R-:W-:Y:S02]  /*0960*/  SEL R14, R7.reuse, R6, !P1 ;  /* 0x00000006070e7207 */ /* 0x040fe40004800000 */
[----:B------:R-:W-:Y:S01]  /*0970*/  SEL R18, R7, R9, !P1 ;  /* 0x0000000907127207 */ /* 0x000fe20004800000 */
[--C-:B------:R-:W-:Y:S01]  /*0980*/  IMAD R8, R8, 0xb0, R17.reuse ;  /* 0x000000b008087824 */ /* 0x100fe200078e0211 */
[----:B------:R-:W-:Y:S01]  /*0990*/  IADD3 R12, R13, -R4, RZ ;  /* 0x800000040d0c7210 */ /* 0x000fe20007ffe0ff */
[--C-:B------:R-:W-:Y:S01]  /*09a0*/  IMAD R14, R14, 0xb0, R17.reuse ;  /* 0x000000b00e0e7824 */ /* 0x100fe200078e0211 */
[----:B------:R-:W-:Y:S01]  /*09b0*/  SEL R20, R7, R10, !P1 ;  /* 0x0000000a07147207 */ /* 0x000fe20004800000 */
[--C-:B------:R-:W-:Y:S01]  /*09c0*/  IMAD R18, R18, 0xb0, R17.reuse ;  /* 0x000000b012127824 */ /* 0x100fe200078e0211 */
[----:B------:R-:W-:Y:S01]  /*09d0*/  LOP3.LUT R0, R5, 0x20, RZ, 0xfc, !PT ;  /* 0x0000002005007812 */ /* 0x000fe200078efcff */
[--C-:B------:R-:W-:Y:S01]  /*09e0*/  IMAD R12, R12, 0xb0, R17.reuse ;  /* 0x000000b00c0c7824 */ /* 0x100fe200078e0211 */
[----:B------:R-:W-:Y:S01]  /*09f0*/  SEL R6, R7, R11, !P1 ;  /* 0x0000000b07067207 */ /* 0x000fe20004800000 */
[----:B------:R-:W-:Y:S01]  /*0a00*/  IMAD R20, R20, 0xb0, R17 ;  /* 0x000000b014147824 */ /* 0x000fe200078e0211 */
[C---:B------:R-:W-:Y:S01]  /*0a10*/  LEA R85, R5.reuse, R17, 0x5 ;  /* 0x0000001105557211 */ /* 0x040fe200078e28ff */
[----:B------:R-:W-:Y:S01]  /*0a20*/  IMAD.WIDE R14, R14, R23, c[0x0][0x160] ;  /* 0x000058000e0e7625 */ /* 0x000fe200078e0217 */
[----:B------:R-:W-:-:S02]  /*0a30*/  LOP3.LUT R4, R5, 0x40, RZ, 0xfc, !PT ;  /* 0x0000004005047812 */ /* 0x000fc400078efcff */
[----:B------:R-:W-:Y:S01]  /*0a40*/  LOP3.LUT R5, R5, 0x60, RZ, 0xfc, !PT ;  /* 0x0000006005057812 */ /* 0x000fe200078efcff */
[----:B------:R-:W-:Y:S01]  /*0a50*/  IMAD R6, R6, 0xb0, R17 ;  /* 0x000000b006067824 */ /* 0x000fe200078e0211 */
[----:B------:R-:W-:Y:S01]  /*0a60*/  LEA R0, R0, R17, 0x5 ;  /* 0x0000001100007211 */ /* 0x000fe200078e28ff */
[----:B------:R-:W-:Y:S01]  /*0a70*/  IMAD.WIDE R18, R18, R23, c[0x0][0x160] ;  /* 0x0000580012127625 */ /* 0x000fe200078e0217 */
[-C--:B------:R-:W-:Y:S02]  /*0a80*/  LEA R4, R4, R17.reuse, 0x5 ;  /* 0x0000001104047211 */ /* 0x080fe400078e28ff */
[----:B------:R-:W-:Y:S01]  /*0a90*/  LEA R5, R5, R17, 0x5 ;  /* 0x0000001105057211 */ /* 0x000fe200078e28ff */
[-C--:B------:R-:W-:Y:S01]  /*0aa0*/  IMAD.WIDE R24, R8, R23.reuse, c[0x0][0x168] ;  /* 0x00005a0008187625 */ /* 0x080fe200078e0217 */
[----:B------:R-:W-:Y:S02]  /*0ab0*/  SHF.L.U32 R85, R85, 0x2, RZ ;  /* 0x0000000255557819 */ /* 0x000fe400000006ff */
[----:B------:R-:W-:Y:S01]  /*0ac0*/  SHF.L.U32 R83, R0, 0x2, RZ ;  /* 0x0000000200537819 */ /* 0x000fe200000006ff */
[-C--:B------:R-:W-:Y:S01]  /*0ad0*/  IMAD.WIDE R26, R12, R23.reuse, c[0x0][0x168] ;  /* 0x00005a000c1a7625 */ /* 0x080fe200078e0217 */
[----:B------:R-:W-:Y:S01]  /*0ae0*/  SHF.L.U32 R81, R4, 0x2, RZ ;  /* 0x0000000204517819 */ /* 0x000fe200000006ff */
[----:B------:R1:W-:Y:S01]  /*0af0*/  LDGSTS.E.BYPASS.128 [R85], [R14.64] ;  /* 0x000000000e557fae */ /* 0x0003e2000b901c4a */
[----:B------:R-:W-:Y:S01]  /*0b00*/  SHF.L.U32 R79, R5, 0x2, RZ ;  /* 0x00000002054f7819 */ /* 0x000fe200000006ff */
[-C--:B------:R-:W-:Y:S01]  /*0b10*/  IMAD.WIDE R20, R20, R23.reuse, c[0x0][0x160] ;  /* 0x0000580014147625 */ /* 0x080fe200078e0217 */
[----:B------:R-:W-:Y:S01]  /*0b20*/  IADD3 R4, P1, R14, 0x180, RZ ;  /* 0x000001800e047810 */ /* 0x000fe20007f3e0ff */
[----:B------:R2:W-:Y:S01]  /*0b30*/  LDGSTS.E.BYPASS.128 [R83], [R18.64] ;  /* 0x0000000012537fae */ /* 0x0005e2000b901c4a */
[----:B------:R-:W-:Y:S01]  /*0b40*/  IADD3 R5, P0, R18, 0x180, RZ ;  /* 0x0000018012057810 */ /* 0x000fe20007f1e0ff */
[----:B------:R-:W-:Y:S01]  /*0b50*/  IMAD.WIDE R22, R6, R23, c[0x0][0x160] ;  /* 0x0000580006167625 */ /* 0x000fe200078e0217 */
[----:B------:R-:W-:Y:S01]  /*0b60*/  IADD3.X R6, RZ, R15, RZ, P1, !PT ;  /* 0x0000000fff067210 */ /* 0x000fe20000ffe4ff */
[----:B------:R3:W-:Y:S01]  /*0b70*/  LDGSTS.E.BYPASS.128 [R81], [R20.64] ;  /* 0x0000000014517fae */ /* 0x0007e2000b901c4a */
[----:B------:R-:W-:-:S02]  /*0b80*/  IADD3.X R8, RZ, R19, RZ, P0, !PT ;  /* 0x00000013ff087210 */ /* 0x000fc400007fe4ff */
[----:B------:R-:W-:Y:S01]  /*0b90*/  IADD3 R7, P1, R20, 0x180, RZ ;  /* 0x0000018014077810 */ /* 0x000fe20007f3e0ff */
[----:B------:R4:W-:Y:S01]  /*0ba0*/  LDGSTS.E.BYPASS.128 [R79], [R22.64] ;  /* 0x00000000164f7fae */ /* 0x0009e2000b901c4a */
[----:B------:R-:W-:Y:S02]  /*0bb0*/  IADD3 R9, P0, R22, 0x180, RZ ;  /* 0x0000018016097810 */ /* 0x000fe40007f1e0ff */
[----:B------:R-:W-:Y:S01]  /*0bc0*/  IADD3.X R10, RZ, R21, RZ, P1, !PT ;  /* 0x00000015ff0a7210 */ /* 0x000fe20000ffe4ff */
[----:B------:R-:W0:Y:S01]  /*0bd0*/  LDGDEPBAR ;  /* 0x00000000000079af */ /* 0x000e220000000000 */
[----:B------:R-:W-:Y:S02]  /*0be0*/  IADD3.X R12, RZ, R23, RZ, P0, !PT ;  /* 0x00000017ff0c7210 */ /* 0x000fe400007fe4ff */
[----:B------:R-:W-:Y:S01]  /*0bf0*/  IADD3 R11, P1, R24, 0x180, RZ ;  /* 0x00000180180b7810 */ /* 0x000fe20007f3e0ff */
[----:B------:R1:W-:Y:S01]  /*0c00*/  LDGSTS.E.BYPASS.128 [R85+0xc000], [R24.64] ;  /* 0x0c00000018557fae */ /* 0x0003e2000b901c4a */
[----:B------:R-:W-:-:S02]  /*0c10*/  IADD3 R13, P0, R26, 0x180, RZ ;  /* 0x000001801a0d7810 */ /* 0x000fc40007f1e0ff */
[----:B------:R-:W-:Y:S01]  /*0c20*/  IADD3 R76, -R17, 0x50, RZ ;  /* 0x00000050114c7810 */ /* 0x000fe20007ffe1ff */
[----:B------:R1:W-:Y:S01]  /*0c30*/  LDGSTS.E.BYPASS.128 [R83+0xc000], [R26.64] ;  /* 0x0c0000001a537fae */ /* 0x0003e2000b901c4a */
[----:B------:R-:W-:Y:S02]  /*0c40*/  MOV R0, 0x2 ;  /* 0x0000000200007802 */ /* 0x000fe40000000f00 */
[----:B------:R-:W-:Y:S01]  /*0c50*/  LOP3.LUT R78, R78, 0x3c, RZ, 0xc0, !PT ;  /* 0x0000003c4e4e7812 */ /* 0x000fe200078ec0ff */
[----:B------:R-:W0:Y:S01]  /*0c60*/  LDGDEPBAR ;  /* 0x00000000000079af */ /* 0x000e220000000000 */
[----:B------:R-:W-:-:S03]  /*0c70*/  IMNMX.U32 R76, R76, 0x50, PT ;  /* 0x000000504c4c7817 */ /* 0x000fc60003800000 */
[----:B------:R-:W-:Y:S06]  /*0c80*/  BAR.SYNC 0x0 ;  /* 0x0000000000007b1d */ /* 0x000fec0000000000 */
[----:B------:R-:W-:Y:S01]  /*0c90*/  @!PT LDS RZ, [RZ] ;  /* 0x00000000fffff984 */ /* 0x000fe20000000800 */
[----:B------:R-:W-:Y:S01]  /*0ca0*/  @!PT LDS RZ, [RZ] ;  /* 0x00000000fffff984 */ /* 0x000fe20000000800 */
[----:B------:R-:W-:Y:S01]  /*0cb0*/  @!PT LDS RZ, [RZ] ;  /* 0x00000000fffff984 */ /* 0x000fe20000000800 */
[----:B------:R1:W-:Y:S04]  /*0cc0*/  LDGSTS.E.BYPASS.128 [R85+0x4000], [R14.64+0x80] ;  /* 0x040000800e557fae */ /* 0x0003e8000b901c4a */
[----:B------:R2:W-:Y:S04]  /*0cd0*/  LDGSTS.E.BYPASS.128 [R83+0x4000], [R18.64+0x80] ;  /* 0x0400008012537fae */ /* 0x0005e8000b901c4a */
[----:B------:R3:W-:Y:S04]  /*0ce0*/  LDGSTS.E.BYPASS.128 [R81+0x4000], [R20.64+0x80] ;  /* 0x0400008014517fae */ /* 0x0007e8000b901c4a */
[----:B------:R4:W-:Y:S04]  /*0cf0*/  LDGSTS.E.BYPASS.128 [R79+0x4000], [R22.64+0x80] ;  /* 0x04000080164f7fae */ /* 0x0009e8000b901c4a */
[----:B------:R-:W0:Y:S04]  /*0d00*/  LDGDEPBAR ;  /* 0x00000000000079af */ /* 0x000e280000000000 */
[----:B------:R1:W-:Y:S04]  /*0d10*/  LDGSTS.E.BYPASS.128 [R85+0xe000], [R24.64+0x80] ;  /* 0x0e00008018557fae */ /* 0x0003e8000b901c4a */
[----:B------:R1:W-:Y:S04]  /*0d20*/  LDGSTS.E.BYPASS.128 [R83+0xe000], [R26.64+0x80] ;  /* 0x0e0000801a537fae */ /* 0x0003e8000b901c4a */
[----:B------:R-:W0:Y:S04]  /*0d30*/  LDGDEPBAR ;  /* 0x00000000000079af */ /* 0x000e280000000000 */
[----:B------:R-:W-:Y:S06]  /*0d40*/  BAR.SYNC 0x0 ;  /* 0x0000000000007b1d */ /* 0x000fec0000000000 */
[----:B------:R-:W-:Y:S01]  /*0d50*/  @!PT LDS RZ, [RZ] ;  /* 0x00000000fffff984 */ /* 0x000fe20000000800 */
[----:B------:R-:W-:Y:S01]  /*0d60*/  @!PT LDS RZ, [RZ] ;  /* 0x00000000fffff984 */ /* 0x000fe20000000800 */
[----:B------:R-:W-:Y:S01]  /*0d70*/  @!PT LDS RZ, [RZ] ;  /* 0x00000000fffff984 */ /* 0x000fe20000000800 */
[----:B------:R1:W-:Y:S04]  /*0d80*/  LDGSTS.E.BYPASS.128 [R85+0x8000], [R14.64+0x100] ;  /* 0x080001000e557fae */ /* 0x0003e8000b901c4a */
[----:B------:R2:W-:Y:S04]  /*0d90*/  LDGSTS.E.BYPASS.128 [R83+0x8000], [R18.64+0x100] ;  /* 0x0800010012537fae */ /* 0x0005e8000b901c4a */
[----:B------:R3:W-:Y:S04]  /*0da0*/  LDGSTS.E.BYPASS.128 [R81+0x8000], [R20.64+0x100] ;  /* 0x0800010014517fae */ /* 0x0007e8000b901c4a */
[----:B------:R4:W-:Y:S01]  /*0db0*/  LDGSTS.E.BYPASS.128 [R79+0x8000], [R22.64+0x100] ;  /* 0x08000100164f7fae */ /* 0x0009e2000b901c4a */
[----:B-1----:R-:W-:-:S02]  /*0dc0*/  IADD3.X R14, RZ, R25, RZ, P1, !PT ;  /* 0x00000019ff0e7210 */ /* 0x002fc40000ffe4ff */
[----:B------:R-:W-:Y:S01]  /*0dd0*/  IADD3.X R15, RZ, R27, RZ, P0, !PT ;  /* 0x0000001bff0f7210 */ /* 0x000fe200007fe4ff */
[----:B------:R-:W0:Y:S04]  /*0de0*/  LDGDEPBAR ;  /* 0x00000000000079af */ /* 0x000e280000000000 */
[----:B------:R1:W-:Y:S01]  /*0df0*/  LDGSTS.E.BYPASS.128 [R85+0x10000], [R24.64+0x100] ;  /* 0x1000010018557fae */ /* 0x0003e2000b901c4a */
[----:B---3--:R-:W-:-:S03]  /*0e00*/  CS2R R20, SRZ ;  /* 0x0000000000147805 */ /* 0x008fc6000001ff00 */
[----:B------:R3:W-:Y:S01]  /*0e10*/  LDGSTS.E.BYPASS.128 [R83+0x10000], [R26.64+0x100] ;  /* 0x100001001a537fae */ /* 0x0007e2000b901c4a */
[----:B----4-:R-:W-:-:S03]  /*0e20*/  CS2R R22, SRZ ;  /* 0x0000000000167805 */ /* 0x010fc6000001ff00 */
[----:B------:R-:W0:Y:S01]  /*0e30*/  LDGDEPBAR ;  /* 0x00000000000079af */ /* 0x000e220000000000 */
[----:B-1----:R-:W-:Y:S01]  /*0e40*/  CS2R R24, SRZ ;  /* 0x0000000000187805 */ /* 0x002fe2000001ff00 */
[----:B---3--:R-:W-:Y:S01]  /*0e50*/  CS2R R26, SRZ ;  /* 0x00000000001a7805 */ /* 0x008fe2000001ff00 */
[----:B------:R-:W-:-:S04]  /*0e60*/  DEPBAR.LE SB0, 0x4 ;  /* 0x000081000000791a */ /* 0x000fc80000000000 */
[----:B--2---:R-:W-:Y:S06]  /*0e70*/  BAR.SYNC 0x0 ;  /* 0x0000000000007b1d */ /* 0x004fec0000000000 */
.L_x_1:
[----:B------:R-:W-:Y:S01]  /*0e80*/  LEA R82, R78, UR8, 0x7 ;  /* 0x000000084e527c11 */ /* 0x000fe2000f8e38ff */
[----:B------:R-:W-:Y:S01]  /*0e90*/  LDS.128 R16, [R77.X4+UR5] ;  /* 0x000000054d107984 */ /* 0x000fe20008004c00 */
[----:B------:R-:W-:Y:S01]  /*0ea0*/  IADD3 R0, R0, 0x1, RZ ;  /* 0x0000000100007810 */ /* 0x000fe20007ffe0ff */
[----:B------:R-:W-:Y:S01]  /*0eb0*/  UIADD3 UR4, UR4, 0x1, URZ ;  /* 0x0000000104047890 */ /* 0x000fe2000fffe03f */
[----:B------:R-:W-:Y:S01]  /*0ec0*/  IADD3 R80, R80, 0x20, RZ ;  /* 0x0000002050507810 */ /* 0x000fe20007ffe0ff */
[----:B------:R-:W1:Y:S01]  /*0ed0*/  LDS.128 R48, [R82+0x80] ;  /* 0x0000800052307984 */ /* 0x000e620000000c00 */
[C---:B------:R-:W-:Y:S01]  /*0ee0*/  ISETP.GE.AND P0, PT, R0.reuse, 0x3, PT ;  /* 0x000000030000780c */ /* 0x040fe20003f06270 */
[----:B------:R-:W-:Y:S02]  /*0ef0*/  UISETP.GE.AND UP0, UPT, UR4, 0x3, UPT ;  /* 0x000000030400788c */ /* 0x000fe4000bf06270 */
[----:B------:R-:W2:Y:S01]  /*0f00*/  LDS.128 R52, [R82+0x100] ;  /* 0x0001000052347984 */ /* 0x000ea20000000c00 */
[----:B------:R-:W-:Y:S01]  /*0f10*/  SEL R0, R0, RZ, !P0 ;  /* 0x000000ff00007207 */ /* 0x000fe20004000000 */
[----:B------:R-:W-:-:S02]  /*0f20*/  USEL UR4, UR4, URZ, !UP0 ;  /* 0x0000003f04047287 */ /* 0x000fc4000c000000 */
[----:B------:R-:W3:Y:S02]  /*0f30*/  LDS.128 R40, [R82] ;  /* 0x0000000052287984 */ /* 0x000ee40000000c00 */
[----:B------:R-:W-:Y:S02]  /*0f40*/  ULEA UR8, UR4, 0xc000, 0xd ;  /* 0x0000c00004087891 */ /* 0x000fe4000f8e683f */
[----:B------:R-:W4:Y:S04]  /*0f50*/  LDS.128 R64, [R82+0x180] ;  /* 0x0001800052407984 */ /* 0x000f280000000c00 */
[----:B------:R-:W4:Y:S04]  /*0f60*/  LDS.128 R68, [R77.X4+UR5+0x80] ;  /* 0x000080054d447984 */ /* 0x000f280008004c00 */
[----:B------:R-:W4:Y:S01]  /*0f70*/  LDS.128 R56, [R77.X4+UR5+0x100] ;  /* 0x000100054d387984 */ /* 0x000f220008004c00 */
[C---:B-1----:R-:W-:Y:S01]  /*0f80*/  FFMA R84, R16.reuse, R48, R73 ;  /* 0x0000003010547223 */ /* 0x042fe20000000049 */
[----:B--2---:R-:W-:-:S03]  /*0f90*/  FFMA R74, R16, R52, R74 ;  /* 0x00000034104a7223 */ /* 0x004fc6000000004a */
[C---:B------:R-:W-:Y:S01]  /*0fa0*/  FFMA R89, R17.reuse, R49, R84 ;  /* 0x0000003111597223 */ /* 0x040fe20000000054 */
[----:B---3--:R-:W-:Y:S01]  /*0fb0*/  FFMA R72, R16, R40, R72 ;  /* 0x0000002810487223 */ /* 0x008fe20000000048 */
[C---:B------:R-:W-:Y:S02]  /*0fc0*/  FFMA R87, R17.reuse, R53, R74 ;  /* 0x0000003511577223 */ /* 0x040fe4000000004a */
[----:B------:R-:W-:Y:S01]  /*0fd0*/  FFMA R84, R18, R50, R89 ;  /* 0x0000003212547223 */ /* 0x000fe20000000059 */
[----:B----4-:R-:W-:Y:S01]  /*0fe0*/  FFMA R16, R16, R64, R75 ;  /* 0x0000004010107223 */ /* 0x010fe2000000004b */
[C---:B------:R-:W-:Y:S01]  /*0ff0*/  FFMA R91, R17.reuse, R41, R72 ;  /* 0x00000029115b7223 */ /* 0x040fe20000000048 */
[C---:B------:R-:W-:Y:S01]  /*1000*/  FFMA R86, R18.reuse, R54, R87 ;  /* 0x0000003612567223 */ /* 0x040fe20000000057 */
[----:B------:R-:W1:Y:S01]  /*1010*/  LDS.128 R72, [R77.X4+UR5+0x180] ;  /* 0x000180054d487984 */ /* 0x000e620008004c00 */
[----:B------:R-:W-:Y:S01]  /*1020*/  FFMA R17, R17, R65, R16 ;  /* 0x0000004111117223 */ /* 0x000fe20000000010 */
[C---:B------:R-:W-:Y:S01]  /*1030*/  FFMA R16, R18.reuse, R42, R91 ;  /* 0x0000002a12107223 */ /* 0x040fe2000000005b */
[C---:B------:R-:W-:Y:S01]  /*1040*/  FFMA R89, R19.reuse, R51, R84 ;  /* 0x0000003313597223 */ /* 0x040fe20000000054 */
[C---:B------:R-:W-:Y:S01]  /*1050*/  FFMA R91, R19.reuse, R55, R86 ;  /* 0x00000037135b7223 */ /* 0x040fe20000000056 */
[----:B------:R-:W-:Y:S01]  /*1060*/  FFMA R18, R18, R66, R17 ;  /* 0x0000004212127223 */ /* 0x000fe20000000011 */
[C---:B------:R-:W-:Y:S01]  /*1070*/  FFMA R87, R19.reuse, R43, R16 ;  /* 0x0000002b13577223 */ /* 0x040fe20000000010 */
[C---:B------:R-:W-:Y:S01]  /*1080*/  FFMA R16, R68.reuse, R48, R61 ;  /* 0x0000003044107223 */ /* 0x040fe2000000003d */
[C---:B------:R-:W-:Y:S01]  /*1090*/  FFMA R62, R68.reuse, R52, R62 ;  /* 0x00000034443e7223 */ /* 0x040fe2000000003e */
[----:B------:R-:W-:Y:S01]  /*10a0*/  FFMA R93, R19, R67, R18 ;  /* 0x00000043135d7223 */ /* 0x000fe20000000012 */
[C---:B------:R-:W-:Y:S01]  /*10b0*/  FFMA R18, R68.reuse, R64, R63 ;  /* 0x0000004044127223 */ /* 0x040fe2000000003f */
[C---:B------:R-:W-:Y:S01]  /*10c0*/  FFMA R95, R69.reuse, R49, R16 ;  /* 0x00000031455f7223 */ /* 0x040fe20000000010 */
[-C--:B------:R-:W-:Y:S01]  /*10d0*/  FFMA R60, R68, R40.reuse, R60 ;  /* 0x00000028443c7223 */ /* 0x080fe2000000003c */
[C---:B------:R-:W-:Y:S01]  /*10e0*/  FFMA R63, R69.reuse, R53, R62 ;  /* 0x00000035453f7223 */ /* 0x040fe2000000003e */
[C---:B------:R-:W-:Y:S01]  /*10f0*/  FFMA R61, R69.reuse, R65, R18 ;  /* 0x00000041453d7223 */ /* 0x040fe20000000012 */
[----:B------:R-:W-:Y:S01]  /*1100*/  FFMA R36, R56, R40, R36 ;  /* 0x0000002838247223 */ /* 0x000fe20000000024 */
[----:B------:R-:W2:Y:S01]  /*1110*/  LDS.128 R16, [R77.X4+UR5+0x2000] ;  /* 0x002000054d107984 */ /* 0x000ea20008004c00 */
        /* <DEDUP_REMOVED lines=8> */
[C---:B------:R-:W-:Y:S01]  /*11a0*/  FFMA R62, R56.reuse, R64, R39 ;  /* 0x00000040383e7223 */ /* 0x040fe20000000027 */
[----:B------:R-:W-:Y:S01]  /*11b0*/  FFMA R38, R56, R48, R37 ;  /* 0x0000003038267223 */ /* 0x000fe20000000025 */
[----:B------:R-:W-:Y:S01]  /*11c0*/  FFMA R99, R71, R67, R68 ;  /* 0x0000004347637223 */ /* 0x000fe20000000044 */
[C---:B------:R-:W-:Y:S01]  /*11d0*/  FFMA R63, R57.reuse, R53, R60 ;  /* 0x00000035393f7223 */ /* 0x040fe2000000003c */
[C---:B------:R-:W-:Y:S01]  /*11e0*/  FFMA R61, R57.reuse, R65, R62 ;  /* 0x00000041393d7223 */ /* 0x040fe2000000003e */
[C---:B------:R-:W-:Y:S01]  /*11f0*/  FFMA R69, R57.reuse, R49, R38 ;  /* 0x0000003139457223 */ /* 0x040fe20000000026 */
[----:B------:R-:W-:Y:S01]  /*1200*/  FFMA R57, R57, R41, R36 ;  /* 0x0000002939397223 */ /* 0x000fe20000000024 */
[C---:B------:R-:W-:Y:S01]  /*1210*/  FFMA R60, R58.reuse, R54, R63 ;  /* 0x000000363a3c7223 */ /* 0x040fe2000000003f */
[----:B------:R-:W3:Y:S01]  /*1220*/  LDS.128 R36, [R77.X4+UR5+0x2080] ;  /* 0x002080054d247984 */ /* 0x000ee20008004c00 */
[C---:B------:R-:W-:Y:S01]  /*1230*/  FFMA R56, R58.reuse, R50, R69 ;  /* 0x000000323a387223 */ /* 0x040fe20000000045 */
[C---:B------:R-:W-:Y:S01]  /*1240*/  FFMA R62, R58.reuse, R66, R61 ;  /* 0x000000423a3e7223 */ /* 0x040fe2000000003d */
[----:B------:R-:W-:Y:S01]  /*1250*/  FFMA R58, R58, R42, R57 ;  /* 0x0000002a3a3a7223 */ /* 0x000fe20000000039 */
[C---:B------:R-:W-:Y:S01]  /*1260*/  FFMA R107, R59.reuse, R55, R60 ;  /* 0x000000373b6b7223 */ /* 0x040fe2000000003c */
[C---:B------:R-:W-:Y:S01]  /*1270*/  FFMA R105, R59.reuse, R51, R56 ;  /* 0x000000333b697223 */ /* 0x040fe20000000038 */
[----:B------:R-:W-:Y:S01]  /*1280*/  FFMA R109, R59, R67, R62 ;  /* 0x000000433b6d7223 */ /* 0x000fe2000000003e */
[C---:B-1----:R-:W-:Y:S01]  /*1290*/  FFMA R32, R72.reuse, R40, R32 ;  /* 0x0000002848207223 */ /* 0x042fe20000000020 */
[C---:B------:R-:W-:Y:S01]  /*12a0*/  FFMA R56, R72.reuse, R64, R35 ;  /* 0x0000004048387223 */ /* 0x040fe20000000023 */
[C---:B------:R-:W-:Y:S01]  /*12b0*/  FFMA R34, R72.reuse, R52, R34 ;  /* 0x0000003448227223 */ /* 0x040fe20000000022 */
[----:B------:R-:W-:Y:S01]  /*12c0*/  FFMA R72, R72, R48, R33 ;  /* 0x0000003048487223 */ /* 0x000fe20000000021 */
        /* <DEDUP_REMOVED lines=8> */
[----:B------:R-:W1:Y:S01]  /*1350*/  LDS.128 R32, [R77.X4+UR5+0x2100] ;  /* 0x002100054d207984 */ /* 0x000e620008004c00 */
[C---:B------:R-:W-:Y:S01]  /*1360*/  FFMA R121, R75.reuse, R43, R56 ;  /* 0x0000002b4b797223 */ /* 0x040fe20000000038 */
[----:B------:R-:W-:Y:S01]  /*1370*/  FFMA R119, R75, R67, R60 ;  /* 0x000000434b777223 */ /* 0x000fe2000000003c */
[----:B------:R-:W-:Y:S01]  /*1380*/  FFMA R74, R74, R50, R73 ;  /* 0x000000324a4a7223 */ /* 0x000fe20000000049 */
[C---:B--2---:R-:W-:Y:S01]  /*1390*/  FFMA R56, R16.reuse, R64, R27 ;  /* 0x0000004010387223 */ /* 0x044fe2000000001b */
        /* <DEDUP_REMOVED lines=9> */
[----:B------:R-:W-:Y:S01]  /*1430*/  FFMA R115, R75, R51, R74 ;  /* 0x000000334b737223 */ /* 0x000fe2000000004a */
[----:B------:R-:W2:Y:S01]  /*1440*/  LDS.128 R24, [R77.X4+UR5+0x2180] ;  /* 0x002180054d187984 */ /* 0x000ea20008004c00 */
[C---:B------:R-:W-:Y:S01]  /*1450*/  FFMA R74, R18.reuse, R42, R57 ;  /* 0x0000002a124a7223 */ /* 0x040fe20000000039 */
[----:B------:R-:W-:Y:S01]  /*1460*/  FFMA R18, R18, R50, R17 ;  /* 0x0000003212127223 */ /* 0x000fe20000000011 */
[C---:B------:R-:W-:Y:S01]  /*1470*/  FFMA R125, R19.reuse, R55, R16 ;  /* 0x00000037137d7223 */ /* 0x040fe20000000010 */
[C---:B------:R-:W-:Y:S01]  /*1480*/  FFMA R72, R19.reuse, R67, R72 ;  /* 0x0000004313487223 */ /* 0x040fe20000000048 */
[C---:B------:R-:W-:Y:S01]  /*1490*/  FFMA R74, R19.reuse, R43, R74 ;  /* 0x0000002b134a7223 */ /* 0x040fe2000000004a */
[C---:B---3--:R-:W-:Y:S01]  /*14a0*/  FFMA R20, R36.reuse, R40, R20 ;  /* 0x0000002824147223 */ /* 0x048fe20000000014 */
        /* <DEDUP_REMOVED lines=11> */
[----:B------:R-:W-:Y:S01]  /*1560*/  LDS.128 R16, [R77.X4+UR5+0x10] ;  /* 0x000010054d107984 */ /* 0x000fe20008004c00 */
[----:B------:R-:W-:Y:S01]  /*1570*/  FFMA R101, R71, R43, R70 ;  /* 0x0000002b47657223 */ /* 0x000fe20000000046 */
[----:B------:R-:W-:Y:S01]  /*1580*/  FFMA R37, R37, R65, R36 ;  /* 0x0000004125257223 */ /* 0x000fe20000000024 */
[C---:B------:R-:W-:Y:S01]  /*1590*/  FFMA R86, R39.reuse, R55, R86 ;  /* 0x0000003727567223 */ /* 0x040fe20000000056 */
[----:B------:R-:W3:Y:S01]  /*15a0*/  LDS.128 R20, [R82+0x90] ;  /* 0x0000900052147984 */ /* 0x000ee20000000c00 */
[C---:B------:R-:W-:Y:S01]  /*15b0*/  FFMA R84, R39.reuse, R51, R84 ;  /* 0x0000003327547223 */ /* 0x040fe20000000054 */
[----:B------:R-:W-:Y:S01]  /*15c0*/  FFMA R88, R38, R66, R37 ;  /* 0x0000004226587223 */ /* 0x000fe20000000025 */
[C---:B-1----:R-:W-:Y:S01]  /*15d0*/  FFMA R38, R32.reuse, R64, R47 ;  /* 0x0000004020267223 */ /* 0x042fe2000000002f */
[----:B------:R-:W1:Y:S01]  /*15e0*/  LDS.128 R56, [R82+0x110] ;  /* 0x0001100052387984 */ /* 0x000e620000000c00 */
[C---:B------:R-:W-:Y:S01]  /*15f0*/  FFMA R36, R32.reuse, R48, R45 ;  /* 0x0000003020247223 */ /* 0x040fe2000000002d */
[C---:B------:R-:W-:Y:S01]  /*1600*/  FFMA R88, R39.reuse, R67, R88 ;  /* 0x0000004327587223 */ /* 0x040fe20000000058 */
[----:B------:R-:W-:Y:S01]  /*1610*/  FFMA R90, R39, R43, R90 ;  /* 0x0000002b275a7223 */ /* 0x000fe2000000005a */
[----:B------:R-:W4:Y:S01]  /*1620*/  LDS.128 R60, [R82+0x10] ;  /* 0x00001000523c7984 */ /* 0x000f220000000c00 */
[C---:B------:R-:W-:Y:S01]  /*1630*/  FFMA R45, R33.reuse, R65, R38 ;  /* 0x00000041212d7223 */ /* 0x040fe20000000026 */
[----:B------:R-:W-:Y:S01]  /*1640*/  FFMA R73, R33, R49, R36 ;  /* 0x0000003121497223 */ /* 0x000fe20000000024 */
[C---:B------:R-:W-:Y:S01]  /*1650*/  FFMA R46, R32.reuse, R52, R46 ;  /* 0x00000034202e7223 */ /* 0x040fe2000000002e */
[----:B------:R-:W4:Y:S01]  /*1660*/  LDS.128 R68, [R82+0x190] ;  /* 0x0001900052447984 */ /* 0x000f220000000c00 */
[----:B------:R-:W-:-:S02]  /*1670*/  FFMA R32, R32, R40, R44 ;  /* 0x0000002820207223 */ /* 0x000fc4000000002c */
[C---:B------:R-:W-:Y:S01]  /*1680*/  FFMA R47, R33.reuse, R53, R46 ;  /* 0x00000035212f7223 */ /* 0x040fe2000000002e */
[----:B------:R-:W4:Y:S01]  /*1690*/  LDS.128 R36, [R77.X4+UR5+0x90] ;  /* 0x000090054d247984 */ /* 0x000f220008004c00 */
[----:B------:R-:W-:Y:S01]  /*16a0*/  FFMA R33, R33, R41, R32 ;  /* 0x0000002921217223 */ /* 0x000fe20000000020 */
[C---:B--2---:R-:W-:Y:S01]  /*16b0*/  FFMA R30, R24.reuse, R52, R30 ;  /* 0x00000034181e7223 */ /* 0x044fe2000000001e */
[C---:B------:R-:W-:Y:S01]  /*16c0*/  FFMA R48, R24.reuse, R48, R29 ;  /* 0x0000003018307223 */ /* 0x040fe2000000001d */
[C---:B------:R-:W-:Y:S01]  /*16d0*/  FFMA R64, R24.reuse, R64, R31 ;  /* 0x0000004018407223 */ /* 0x040fe2000000001f */
[----:B------:R-:W-:Y:S01]  /*16e0*/  FFMA R24, R24, R40, R28 ;  /* 0x0000002818187223 */ /* 0x000fe2000000001c */
[C---:B------:R-:W-:Y:S01]  /*16f0*/  FFMA R53, R25.reuse, R53, R30 ;  /* 0x0000003519357223 */ /* 0x040fe2000000001e */
[C---:B------:R-:W-:Y:S01]  /*1700*/  FFMA R49, R25.reuse, R49, R48 ;  /* 0x0000003119317223 */ /* 0x040fe20000000030 */
[----:B------:R-:W2:Y:S01]  /*1710*/  LDS.128 R28, [R77.X4+UR5+0x110] ;  /* 0x000110054d1c7984 */ /* 0x000ea20008004c00 */
[C---:B------:R-:W-:Y:S01]  /*1720*/  FFMA R65, R25.reuse, R65, R64 ;  /* 0x0000004119417223 */ /* 0x040fe20000000040 */
[----:B------:R-:W-:Y:S01]  /*1730*/  FFMA R25, R25, R41, R24 ;  /* 0x0000002919197223 */ /* 0x000fe20000000018 */
[C---:B------:R-:W-:Y:S01]  /*1740*/  FFMA R46, R34.reuse, R66, R45 ;  /* 0x00000042222e7223 */ /* 0x040fe2000000002d */
[C---:B------:R-:W-:Y:S01]  /*1750*/  FFMA R44, R34.reuse, R54, R47 ;  /* 0x00000036222c7223 */ /* 0x040fe2000000002f */
[-C--:B------:R-:W-:Y:S01]  /*1760*/  FFMA R32, R34, R50.reuse, R73 ;  /* 0x0000003222207223 */ /* 0x080fe20000000049 */
[C---:B------:R-:W-:Y:S01]  /*1770*/  FFMA R50, R26.reuse, R50, R49 ;  /* 0x000000321a327223 */ /* 0x040fe20000000031 */
[C---:B------:R-:W-:Y:S01]  /*1780*/  FFMA R66, R26.reuse, R66, R65 ;  /* 0x000000421a427223 */ /* 0x040fe20000000041 */
[C---:B------:R-:W-:Y:S01]  /*1790*/  FFMA R54, R26.reuse, R54, R53 ;  /* 0x000000361a367223 */ /* 0x040fe20000000035 */
[-C--:B------:R-:W-:Y:S01]  /*17a0*/  FFMA R26, R26, R42.reuse, R25 ;  /* 0x0000002a1a1a7223 */ /* 0x080fe20000000019 */
[----:B------:R-:W-:Y:S01]  /*17b0*/  FFMA R34, R34, R42, R33 ;  /* 0x0000002a22227223 */ /* 0x000fe20000000021 */
[C---:B------:R-:W-:Y:S01]  /*17c0*/  FFMA R73, R35.reuse, R51, R32 ;  /* 0x0000003323497223 */ /* 0x040fe20000000020 */
[----:B------:R-:W-:Y:S01]  /*17d0*/  FFMA R103, R35, R67, R46 ;  /* 0x0000004323677223 */ /* 0x000fe2000000002e */
[----:B------:R-:W-:Y:S01]  /*17e0*/  FFMA R65, R27, R43, R26 ;  /* 0x0000002b1b417223 */ /* 0x000fe2000000001a */
[C---:B------:R-:W-:Y:S01]  /*17f0*/  FFMA R75, R35.reuse, R55, R44 ;  /* 0x00000037234b7223 */ /* 0x040fe2000000002c */
[----:B------:R-:W-:Y:S01]  /*1800*/  FFMA R111, R35, R43, R34 ;  /* 0x0000002b236f7223 */ /* 0x000fe20000000022 */
[C---:B---3--:R-:W-:Y:S01]  /*1810*/  FFMA R26, R16.reuse, R20, R89 ;  /* 0x00000014101a7223 */ /* 0x048fe20000000059 */
[C---:B------:R-:W-:Y:S01]  /*1820*/  FFMA R67, R27.reuse, R67, R66 ;  /* 0x000000431b437223 */ /* 0x040fe20000000042 */
[C---:B------:R-:W-:Y:S01]  /*1830*/  FFMA R55, R27.reuse, R55, R54 ;  /* 0x000000371b377223 */ /* 0x040fe20000000036 */
[----:B------:R-:W-:Y:S01]  /*1840*/  FFMA R53, R27, R51, R50 ;  /* 0x000000331b357223 */ /* 0x000fe20000000032 */
[C---:B-1----:R-:W-:Y:S01]  /*1850*/  FFMA R32, R16.reuse, R56, R91 ;  /* 0x0000003810207223 */ /* 0x042fe2000000005b */
[C---:B------:R-:W-:Y:S01]  /*1860*/  FFMA R35, R17.reuse, R21, R26 ;  /* 0x0000001511237223 */ /* 0x040fe2000000001a */
[----:B------:R-:W1:Y:S01]  /*1870*/  LDS.128 R48, [R77.X4+UR5+0x2110] ;  /* 0x002110054d307984 */ /* 0x000e620008004c00 */
[----:B----4-:R-:W-:Y:S01]  /*1880*/  FFMA R24, R16, R60, R87 ;  /* 0x0000003c10187223 */ /* 0x010fe20000000057 */
[C---:B------:R-:W-:Y:S01]  /*1890*/  FFMA R33, R17.reuse, R57, R32 ;  /* 0x0000003911217223 */ /* 0x040fe20000000020 */
[----:B------:R-:W-:Y:S01]  /*18a0*/  FFMA R32, R18, R22, R35 ;  /* 0x0000001612207223 */ /* 0x000fe20000000023 */
[----:B------:R-:W-:Y:S01]  /*18b0*/  LDS.128 R44, [R77.X4+UR5+0x20] ;  /* 0x000020054d2c7984 */ /* 0x000fe20008004c00 */
[----:B------:R-:W-:Y:S01]  /*18c0*/  FFMA R16, R16, R68, R93 ;  /* 0x0000004410107223 */ /* 0x000fe2000000005d */
[C---:B------:R-:W-:Y:S01]  /*18d0*/  FFMA R41, R17.reuse, R61, R24 ;  /* 0x0000003d11297223 */ /* 0x040fe20000000018 */
[C---:B------:R-:W-:Y:S01]  /*18e0*/  FFMA R34, R18.reuse, R58, R33 ;  /* 0x0000003a12227223 */ /* 0x040fe20000000021 */
[----:B------:R-:W3:Y:S01]  /*18f0*/  LDS.128 R24, [R77.X4+UR5+0x190] ;  /* 0x000190054d187984 */ /* 0x000ee20008004c00 */
[----:B------:R-:W-:Y:S01]  /*1900*/  FFMA R17, R17, R69, R16 ;  /* 0x0000004511117223 */ /* 0x000fe20000000010 */
[----:B------:R-:W-:Y:S01]  /*1910*/  FFMA R16, R18, R62, R41 ;  /* 0x0000003e12107223 */ /* 0x000fe20000000029 */
[C---:B------:R-:W-:Y:S01]  /*1920*/  FFMA R89, R19.reuse, R23, R32 ;  /* 0x0000001713597223 */ /* 0x040fe20000000020 */
[----:B------:R-:W-:Y:S01]  /*1930*/  FFMA R32, R36, R68, R99 ;  /* 0x0000004424207223 */ /* 0x000fe20000000063 */
[----:B------:R-:W-:Y:S01]  /*1940*/  FFMA R18, R18, R70, R17 ;  /* 0x0000004612127223 */ /* 0x000fe20000000011 */
[----:B------:R-:W-:Y:S01]  /*1950*/  FFMA R87, R19, R63, R16 ;  /* 0x0000003f13577223 */ /* 0x000fe20000000010 */
[C---:B------:R-:W-:Y:S01]  /*1960*/  FFMA R16, R36.reuse, R20, R95 ;  /* 0x0000001424107223 */ /* 0x040fe2000000005f */
        /* <DEDUP_REMOVED lines=8> */
[C---:B------:R-:W-:Y:S01]  /*19f0*/  FFMA R36, R38.reuse, R70, R33 ;  /* 0x0000004626247223 */ /* 0x040fe20000000021 */
[----:B------:R-:W4:Y:S01]  /*1a00*/  LDS.128 R16, [R77.X4+UR5+0x2010] ;  /* 0x002010054d107984 */ /* 0x000f220008004c00 */
[C---:B------:R-:W-:Y:S01]  /*1a10*/  FFMA R34, R38.reuse, R58, R35 ;  /* 0x0000003a26227223 */ /* 0x040fe20000000023 */
[C---:B------:R-:W-:Y:S01]  /*1a20*/  FFMA R32, R38.reuse, R22, R41 ;  /* 0x0000001626207223 */ /* 0x040fe20000000029 */
[C---:B------:R-:W-:Y:S01]  /*1a30*/  FFMA R99, R39.reuse, R71, R36 ;  /* 0x0000004727637223 */ /* 0x040fe20000000024 */
        /* <DEDUP_REMOVED lines=11> */
[----:B-1----:R-:W-:Y:S01]  /*1af0*/  FFMA R52, R48, R68, R103 ;  /* 0x0000004430347223 */ /* 0x002fe20000000067 */
[C---:B------:R-:W-:Y:S01]  /*1b00*/  FFMA R35, R29.reuse, R57, R34 ;  /* 0x000000391d237223 */ /* 0x040fe20000000022 */
[----:B------:R-:W-:Y:S01]  /*1b10*/  FFMA R29, R29, R61, R28 ;  /* 0x0000003d1d1d7223 */ /* 0x000fe2000000001c */
[C---:B------:R-:W-:Y:S01]  /*1b20*/  FFMA R28, R30.reuse, R22, R41 ;  /* 0x000000161e1c7223 */ /* 0x040fe20000000029 */
[C---:B------:R-:W-:Y:S01]  /*1b30*/  FFMA R34, R30.reuse, R70, R33 ;  /* 0x000000461e227223 */ /* 0x040fe20000000021 */
[C---:B------:R-:W-:Y:S01]  /*1b40*/  FFMA R32, R30.reuse, R58, R35 ;  /* 0x0000003a1e207223 */ /* 0x040fe20000000023 */
[----:B------:R-:W-:Y:S01]  /*1b50*/  FFMA R30, R30, R62, R29 ;  /* 0x0000003e1e1e7223 */ /* 0x000fe2000000001d */
[C---:B------:R-:W-:Y:S01]  /*1b60*/  FFMA R105, R31.reuse, R23, R28 ;  /* 0x000000171f697223 */ /* 0x040fe2000000001c */
[C---:B---3--:R-:W-:Y:S01]  /*1b70*/  FFMA R28, R24.reuse, R60, R121 ;  /* 0x0000003c181c7223 */ /* 0x048fe20000000079 */
[C---:B------:R-:W-:Y:S01]  /*1b80*/  FFMA R107, R31.reuse, R59, R32 ;  /* 0x0000003b1f6b7223 */ /* 0x040fe20000000020 */
[----:B------:R-:W-:Y:S01]  /*1b90*/  FFMA R113, R31, R63, R30 ;  /* 0x0000003f1f717223 */ /* 0x000fe2000000001e */
[C---:B------:R-:W-:Y:S01]  /*1ba0*/  FFMA R32, R24.reuse, R68, R119 ;  /* 0x0000004418207223 */ /* 0x040fe20000000077 */
[C---:B------:R-:W-:Y:S01]  /*1bb0*/  FFMA R30, R24.reuse, R56, R117 ;  /* 0x00000038181e7223 */ /* 0x040fe20000000075 */
[----:B------:R-:W-:Y:S01]  /*1bc0*/  FFMA R24, R24, R20, R115 ;  /* 0x0000001418187223 */ /* 0x000fe20000000073 */
[----:B------:R-:W-:Y:S01]  /*1bd0*/  FFMA R33, R25, R61, R28 ;  /* 0x0000003d19217223 */ /* 0x000fe2000000001c */
[----:B------:R-:W-:Y:S01]  /*1be0*/  FFMA R109, R31, R71, R34 ;  /* 0x000000471f6d7223 */ /* 0x000fe20000000022 */
        /* <DEDUP_REMOVED lines=9> */
[C---:B----4-:R-:W-:Y:S01]  /*1c80*/  FFMA R74, R16.reuse, R60, R74 ;  /* 0x0000003c104a7223 */ /* 0x050fe2000000004a */
[C---:B------:R-:W-:Y:S01]  /*1c90*/  FFMA R72, R16.reuse, R68, R72 ;  /* 0x0000004410487223 */ /* 0x040fe20000000048 */
[C---:B------:R-:W-:Y:S01]  /*1ca0*/  FFMA R24, R16.reuse, R56, R125 ;  /* 0x0000003810187223 */ /* 0x040fe2000000007d */
[----:B------:R-:W-:Y:S01]  /*1cb0*/  FFMA R16, R16, R20, R123 ;  /* 0x0000001410107223 */ /* 0x000fe2000000007b */
[C---:B------:R-:W-:Y:S01]  /*1cc0*/  FFMA R117, R27.reuse, R59, R28 ;  /* 0x0000003b1b757223 */ /* 0x040fe2000000001c */
[----:B------:R-:W-:Y:S01]  /*1cd0*/  FFMA R115, R27, R23, R26 ;  /* 0x000000171b737223 */ /* 0x000fe2000000001a */
[C---:B------:R-:W-:Y:S01]  /*1ce0*/  FFMA R29, R17.reuse, R61, R74 ;  /* 0x0000003d111d7223 */ /* 0x040fe2000000004a */
[C---:B------:R-:W-:Y:S01]  /*1cf0*/  FFMA R25, R17.reuse, R69, R72 ;  /* 0x0000004511197223 */ /* 0x040fe20000000048 */
[C---:B------:R-:W-:Y:S01]  /*1d00*/  FFMA R27, R17.reuse, R57, R24 ;  /* 0x00000039111b7223 */ /* 0x040fe20000000018 */
[----:B------:R-:W-:Y:S01]  /*1d10*/  FFMA R17, R17, R21, R16 ;  /* 0x0000001511117223 */ /* 0x000fe20000000010 */
[----:B------:R-:W1:Y:S01]  /*1d20*/  LDS.128 R40, [R77.X4+UR5+0x2190] ;  /* 0x002190054d287984 */ /* 0x000e620008004c00 */
[C---:B------:R-:W-:Y:S01]  /*1d30*/  FFMA R66, R18.reuse, R62, R29 ;  /* 0x0000003e12427223 */ /* 0x040fe2000000001d */
[C---:B------:R-:W-:Y:S01]  /*1d40*/  FFMA R64, R18.reuse, R70, R25 ;  /* 0x0000004612407223 */ /* 0x040fe20000000019 */
[C---:B------:R-:W-:Y:S01]  /*1d50*/  FFMA R16, R18.reuse, R58, R27 ;  /* 0x0000003a12107223 */ /* 0x040fe2000000001b */
[----:B------:R-:W-:Y:S01]  /*1d60*/  FFMA R18, R18, R22, R17 ;  /* 0x0000001612127223 */ /* 0x000fe20000000011 */
[C---:B--2---:R-:W-:Y:S01]  /*1d70*/  FFMA R84, R36.reuse, R20, R84 ;  /* 0x0000001424547223 */ /* 0x044fe20000000054 */
[C---:B------:R-:W-:Y:S01]  /*1d80*/  FFMA R86, R36.reuse, R56, R86 ;  /* 0x0000003824567223 */ /* 0x040fe20000000056 */
        /* <DEDUP_REMOVED lines=11> */
[----:B------:R-:W2:Y:S01]  /*1e40*/  LDS.128 R28, [R82+0x20] ;  /* 0x00002000521c7984 */ /* 0x000ea20000000c00 */
[----:B------:R-:W-:Y:S01]  /*1e50*/  FFMA R37, R37, R69, R88 ;  /* 0x0000004525257223 */ /* 0x000fe20000000058 */
[----:B------:R-:W-:Y:S01]  /*1e60*/  FFMA R86, R38, R62, R25 ;  /* 0x0000003e26567223 */ /* 0x000fe20000000019 */
[----:B------:R-:W-:Y:S01]  /*1e70*/  FFMA R36, R48, R20, R73 ;  /* 0x0000001430247223 */ /* 0x000fe20000000049 */
[----:B------:R-:W3:Y:S01]  /*1e80*/  LDS.128 R16, [R82+0xa0] ;  /* 0x0000a00052107984 */ /* 0x000ee20000000c00 */
[----:B------:R-:W-:Y:S01]  /*1e90*/  FFMA R84, R38, R70, R37 ;  /* 0x0000004626547223 */ /* 0x000fe20000000025 */
[C---:B------:R-:W-:Y:S01]  /*1ea0*/  FFMA R38, R48.reuse, R56, R75 ;  /* 0x0000003830267223 */ /* 0x040fe2000000004b */
[C---:B------:R-:W-:Y:S01]  /*1eb0*/  FFMA R74, R39.reuse, R59, R74 ;  /* 0x0000003b274a7223 */ /* 0x040fe2000000004a */
[----:B------:R-:W4:Y:S01]  /*1ec0*/  LDS.128 R24, [R82+0x120] ;  /* 0x0001200052187984 */ /* 0x000f220000000c00 */
[C---:B------:R-:W-:Y:S01]  /*1ed0*/  FFMA R84, R39.reuse, R71, R84 ;  /* 0x0000004727547223 */ /* 0x040fe20000000054 */
[C---:B------:R-:W-:Y:S01]  /*1ee0*/  FFMA R72, R39.reuse, R23, R72 ;  /* 0x0000001727487223 */ /* 0x040fe20000000048 */
[----:B------:R-:W-:Y:S01]  /*1ef0*/  FFMA R86, R39, R63, R86 ;  /* 0x0000003f27567223 */ /* 0x000fe20000000056 */
[----:B------:R-:W4:Y:S01]  /*1f00*/  LDS.128 R32, [R82+0x1a0] ;  /* 0x0001a00052207984 */ /* 0x000f220000000c00 */
[C---:B------:R-:W-:Y:S01]  /*1f10*/  FFMA R75, R49.reuse, R57, R38 ;  /* 0x00000039314b7223 */ /* 0x040fe20000000026 */
[C---:B------:R-:W-:Y:S01]  /*1f20*/  FFMA R103, R49.reuse, R21, R36 ;  /* 0x0000001531677223 */ /* 0x040fe20000000024 */
[----:B------:R-:W-:Y:S01]  /*1f30*/  FFMA R48, R48, R60, R111 ;  /* 0x0000003c30307223 */ /* 0x000fe2000000006f */
[----:B------:R-:W4:Y:S01]  /*1f40*/  LDS.128 R36, [R77.X4+UR5+0xa0] ;  /* 0x0000a0054d247984 */ /* 0x000f220008004c00 */
[C---:B------:R-:W-:Y:S01]  /*1f50*/  FFMA R73, R49.reuse, R69, R52 ;  /* 0x0000004531497223 */ /* 0x040fe20000000034 */
[C---:B------:R-:W-:Y:S01]  /*1f60*/  FFMA R52, R50.reuse, R58, R75 ;  /* 0x0000003a32347223 */ /* 0x040fe2000000004b */
[----:B------:R-:W-:Y:S01]  /*1f70*/  FFMA R49, R49, R61, R48 ;  /* 0x0000003d31317223 */ /* 0x000fe20000000030 */
[C---:B------:R-:W-:Y:S01]  /*1f80*/  FFMA R48, R50.reuse, R22, R103 ;  /* 0x0000001632307223 */ /* 0x040fe20000000067 */
[----:B------:R-:W-:Y:S01]  /*1f90*/  FFMA R54, R50, R70, R73 ;  /* 0x0000004632367223 */ /* 0x000fe20000000049 */
[----:B-1----:R-:W-:Y:S01]  /*1fa0*/  FFMA R20, R40, R20, R53 ;  /* 0x0000001428147223 */ /* 0x002fe20000000035 */
        /* <DEDUP_REMOVED lines=10> */
[----:B------:R-:W1:Y:S01]  /*2050*/  LDS.128 R48, [R77.X4+UR5+0x120] ;  /* 0x000120054d307984 */ /* 0x000e620008004c00 */
[C---:B------:R-:W-:Y:S01]  /*2060*/  FFMA R57, R41.reuse, R57, R56 ;  /* 0x0000003929397223 */ /* 0x040fe20000000038 */
[----:B------:R-:W-:Y:S01]  /*2070*/  FFMA R41, R41, R61, R40 ;  /* 0x0000003d29297223 */ /* 0x000fe20000000028 */
[C---:B------:R-:W-:Y:S01]  /*2080*/  FFMA R22, R42.reuse, R22, R21 ;  /* 0x000000162a167223 */ /* 0x040fe20000000015 */
[C---:B------:R-:W-:Y:S01]  /*2090*/  FFMA R70, R42.reuse, R70, R69 ;  /* 0x000000462a467223 */ /* 0x040fe20000000045 */
[C---:B------:R-:W-:Y:S01]  /*20a0*/  FFMA R58, R42.reuse, R58, R57 ;  /* 0x0000003a2a3a7223 */ /* 0x040fe20000000039 */
[----:B------:R-:W-:Y:S01]  /*20b0*/  FFMA R42, R42, R62, R41 ;  /* 0x0000003e2a2a7223 */ /* 0x000fe20000000029 */
[C---:B------:R-:W-:Y:S01]  /*20c0*/  FFMA R67, R43.reuse, R23, R22 ;  /* 0x000000172b437223 */ /* 0x040fe20000000016 */
[C---:B--2---:R-:W-:Y:S01]  /*20d0*/  FFMA R20, R44.reuse, R28, R87 ;  /* 0x0000001c2c147223 */ /* 0x044fe20000000057 */
[C---:B------:R-:W-:Y:S01]  /*20e0*/  FFMA R71, R43.reuse, R71, R70 ;  /* 0x000000472b477223 */ /* 0x040fe20000000046 */
[C---:B------:R-:W-:Y:S01]  /*20f0*/  FFMA R65, R43.reuse, R59, R58 ;  /* 0x0000003b2b417223 */ /* 0x040fe2000000003a */
[C---:B---3--:R-:W-:Y:S01]  /*2100*/  FFMA R22, R44.reuse, R16, R89 ;  /* 0x000000102c167223 */ /* 0x048fe20000000059 */
[----:B------:R-:W-:Y:S01]  /*2110*/  FFMA R69, R43, R63, R42 ;  /* 0x0000003f2b457223 */ /* 0x000fe2000000002a */
[C---:B------:R-:W-:Y:S01]  /*2120*/  FFMA R53, R45.reuse, R29, R20 ;  /* 0x0000001d2d357223 */ /* 0x040fe20000000014 */
[----:B------:R-:W-:Y:S01]  /*2130*/  LDS.128 R60, [R77.X4+UR5+0x2120] ;  /* 0x002120054d3c7984 */ /* 0x000fe20008004c00 */
[----:B----4-:R-:W-:Y:S01]  /*2140*/  FFMA R40, R44, R24, R91 ;  /* 0x000000182c287223 */ /* 0x010fe2000000005b */
[----:B------:R-:W-:-:S02]  /*2150*/  FFMA R43, R45, R17, R22 ;  /* 0x000000112d2b7223 */ /* 0x000fc40000000016 */
        /* <DEDUP_REMOVED lines=19> */
[----:B------:R-:W3:Y:S01]  /*2290*/  LDS.128 R40, [R77.X4+UR5+0x2020] ;  /* 0x002020054d287984 */ /* 0x000ee20008004c00 */
[----:B------:R-:W-:Y:S01]  /*22a0*/  FFMA R37, R37, R29, R36 ;  /* 0x0000001d25257223 */ /* 0x000fe20000000024 */
[C---:B------:R-:W-:Y:S01]  /*22b0*/  FFMA R36, R38.reuse, R18, R53 ;  /* 0x0000001226247223 */ /* 0x040fe20000000035 */
[C---:B------:R-:W-:Y:S01]  /*22c0*/  FFMA R46, R38.reuse, R34, R45 ;  /* 0x00000022262e7223 */ /* 0x040fe2000000002d */
[----:B------:R-:W4:Y:S01]  /*22d0*/  LDS.128 R52, [R77.X4+UR5+0x20a0] ;  /* 0x0020a0054d347984 */ /* 0x000f220008004c00 */
[C---:B------:R-:W-:Y:S01]  /*22e0*/  FFMA R44, R38.reuse, R26, R47 ;  /* 0x0000001a262c7223 */ /* 0x040fe2000000002f */
[----:B------:R-:W-:Y:S01]  /*22f0*/  FFMA R38, R38, R30, R37 ;  /* 0x0000001e26267223 */ /* 0x000fe20000000025 */
[C---:B------:R-:W-:Y:S01]  /*2300*/  FFMA R95, R39.reuse, R19, R36 ;  /* 0x00000013275f7223 */ /* 0x040fe20000000024 */
[C---:B-1----:R-:W-:Y:S01]  /*2310*/  FFMA R36, R48.reuse, R16, R105 ;  /* 0x0000001030247223 */ /* 0x042fe20000000069 */
[C---:B------:R-:W-:Y:S01]  /*2320*/  FFMA R97, R39.reuse, R27, R44 ;  /* 0x0000001b27617223 */ /* 0x040fe2000000002c */
        /* <DEDUP_REMOVED lines=12> */
[C---:B--2---:R-:W-:Y:S01]  /*23f0*/  FFMA R36, R20.reuse, R28, R121 ;  /* 0x0000001c14247223 */ /* 0x044fe20000000079 */
[C---:B------:R-:W-:Y:S01]  /*2400*/  FFMA R109, R51.reuse, R35, R44 ;  /* 0x00000023336d7223 */ /* 0x040fe2000000002c */
[----:B------:R-:W-:Y:S01]  /*2410*/  FFMA R107, R51, R27, R38 ;  /* 0x0000001b336b7223 */ /* 0x000fe20000000026 */
[C---:B------:R-:W-:Y:S01]  /*2420*/  FFMA R44, R20.reuse, R32, R119 ;  /* 0x00000020142c7223 */ /* 0x040fe20000000077 */
[C---:B------:R-:W-:Y:S01]  /*2430*/  FFMA R38, R20.reuse, R24, R117 ;  /* 0x0000001814267223 */ /* 0x040fe20000000075 */
[----:B------:R-:W-:Y:S01]  /*2440*/  FFMA R20, R20, R16, R115 ;  /* 0x0000001014147223 */ /* 0x000fe20000000073 */
[-C--:B------:R-:W-:Y:S01]  /*2450*/  FFMA R45, R21, R29.reuse, R36 ;  /* 0x0000001d152d7223 */ /* 0x080fe20000000024 */
        /* <DEDUP_REMOVED lines=11> */
[C---:B---3--:R-:W-:Y:S01]  /*2510*/  FFMA R66, R40.reuse, R28, R66 ;  /* 0x0000001c28427223 */ /* 0x048fe20000000042 */
[C---:B------:R-:W-:Y:S01]  /*2520*/  FFMA R64, R40.reuse, R32, R64 ;  /* 0x0000002028407223 */ /* 0x040fe20000000040 */
[C---:B------:R-:W-:Y:S01]  /*2530*/  FFMA R20, R40.reuse, R24, R125 ;  /* 0x0000001828147223 */ /* 0x040fe2000000007d */
[-C--:B------:R-:W-:Y:S01]  /*2540*/  FFMA R40, R40, R16.reuse, R123 ;  /* 0x0000001028287223 */ /* 0x080fe2000000007b */
[----:B------:R-:W1:Y:S01]  /*2550*/  LDS.128 R48, [R77.X4+UR5+0x21a0] ;  /* 0x0021a0054d307984 */ /* 0x000e620008004c00 */
[C---:B------:R-:W-:Y:S01]  /*2560*/  FFMA R119, R23.reuse, R35, R38 ;  /* 0x0000002317777223 */ /* 0x040fe20000000026 */
[C---:B------:R-:W-:Y:S01]  /*2570*/  FFMA R117, R23.reuse, R27, R36 ;  /* 0x0000001b17757223 */ /* 0x040fe20000000024 */
[----:B------:R-:W-:Y:S01]  /*2580*/  FFMA R115, R23, R19, R22 ;  /* 0x0000001317737223 */ /* 0x000fe20000000016 */
[C---:B------:R-:W-:Y:S01]  /*2590*/  FFMA R37, R41.reuse, R29, R66 ;  /* 0x0000001d29257223 */ /* 0x040fe20000000042 */
[C---:B------:R-:W-:Y:S01]  /*25a0*/  FFMA R21, R41.reuse, R33, R64 ;  /* 0x0000002129157223 */ /* 0x040fe20000000040 */
[C---:B------:R-:W-:Y:S01]  /*25b0*/  FFMA R23, R41.reuse, R25, R20 ;  /* 0x0000001929177223 */ /* 0x040fe20000000014 */
[-C--:B------:R-:W-:Y:S01]  /*25c0*/  FFMA R41, R41, R17.reuse, R40 ;  /* 0x0000001129297223 */ /* 0x080fe20000000028 */
[C---:B----4-:R-:W-:Y:S01]  /*25d0*/  FFMA R72, R52.reuse, R16, R72 ;  /* 0x0000001034487223 */ /* 0x050fe20000000048 */
        /* <DEDUP_REMOVED lines=17> */
[----:B------:R-:W-:Y:S01]  /*26f0*/  LDS.128 R56, [R77.X4+UR5+0x30] ;  /* 0x000030054d387984 */ /* 0x000fe20008004c00 */
[----:B------:R-:W-:Y:S01]  /*2700*/  FFMA R53, R53, R33, R84 ;  /* 0x0000002135357223 */ /* 0x000fe20000000054 */
[C---:B------:R-:W-:Y:S01]  /*2710*/  FFMA R52, R60.reuse, R16, R73 ;  /* 0x000000103c347223 */ /* 0x040fe20000000049 */
[----:B------:R-:W-:Y:S01]  /*2720*/  FFMA R84, R60, R32, R103 ;  /* 0x000000203c547223 */ /* 0x000fe20000000067 */
[----:B------:R-:W2:Y:S01]  /*2730*/  LDS.128 R20, [R82+0xb0] ;  /* 0x0000b00052147984 */ /* 0x000ea20000000c00 */
[----:B------:R-:W-:Y:S01]  /*2740*/  FFMA R72, R54, R34, R53 ;  /* 0x0000002236487223 */ /* 0x000fe20000000035 */
[C---:B------:R-:W-:Y:S01]  /*2750*/  FFMA R54, R60.reuse, R24, R75 ;  /* 0x000000183c367223 */ /* 0x040fe2000000004b */
[C---:B------:R-:W-:Y:S01]  /*2760*/  FFMA R70, R55.reuse, R27, R70 ;  /* 0x0000001b37467223 */ /* 0x040fe20000000046 */
[----:B------:R-:W3:Y:S01]  /*2770*/  LDS.128 R40, [R82+0x30] ;  /* 0x0000300052287984 */ /* 0x000ee20000000c00 */
        /* <DEDUP_REMOVED lines=11> */
[----:B------:R-:W4:Y:S01]  /*2830*/  LDS.128 R44, [R82+0x1b0] ;  /* 0x0001b000522c7984 */ /* 0x000f220000000c00 */
[C---:B------:R-:W-:Y:S01]  /*2840*/  FFMA R86, R62.reuse, R34, R73 ;  /* 0x000000223e567223 */ /* 0x040fe20000000049 */
[C---:B------:R-:W-:Y:S01]  /*2850*/  FFMA R60, R62.reuse, R18, R103 ;  /* 0x000000123e3c7223 */ /* 0x040fe20000000067 */
[----:B------:R-:W-:Y:S01]  /*2860*/  FFMA R62, R62, R30, R61 ;  /* 0x0000001e3e3e7223 */ /* 0x000fe2000000003d */
[C---:B------:R-:W-:Y:S01]  /*2870*/  FFMA R75, R63.reuse, R27, R84 ;  /* 0x0000001b3f4b7223 */ /* 0x040fe20000000054 */
[C---:B------:R-:W-:Y:S01]  /*2880*/  FFMA R103, R63.reuse, R35, R86 ;  /* 0x000000233f677223 */ /* 0x040fe20000000056 */
[C---:B------:R-:W-:Y:S01]  /*2890*/  FFMA R73, R63.reuse, R19, R60 ;  /* 0x000000133f497223 */ /* 0x040fe2000000003c */
[----:B------:R-:W-:Y:S01]  /*28a0*/  FFMA R111, R63, R31, R62 ;  /* 0x0000001f3f6f7223 */ /* 0x000fe2000000003e */
[C---:B-1----:R-:W-:Y:S01]  /*28b0*/  FFMA R16, R48.reuse, R16, R67 ;  /* 0x0000001030107223 */ /* 0x042fe20000000043 */
[----:B------:R-:W1:Y:S01]  /*28c0*/  LDS.128 R60, [R77.X4+UR5+0x130] ;  /* 0x000130054d3c7984 */ /* 0x000e620008004c00 */
        /* <DEDUP_REMOVED lines=14> */
[----:B--2---:R-:W-:Y:S01]  /*29b0*/  FFMA R18, R56, R20, R89 ;  /* 0x0000001438127223 */ /* 0x004fe20000000059 */
[----:B------:R-:W-:-:S02]  /*29c0*/  FFMA R65, R51, R35, R34 ;  /* 0x0000002333417223 */ /* 0x000fc40000000022 */
[----:B------:R-:W-:Y:S01]  /*29d0*/  LDS.128 R48, [R77.X4+UR5+0x20b0] ;  /* 0x0020b0054d307984 */ /* 0x000fe20008004c00 */
[C---:B---3--:R-:W-:Y:S01]  /*29e0*/  FFMA R16, R56.reuse, R40, R87 ;  /* 0x0000002838107223 */ /* 0x048fe20000000057 */
[C---:B------:R-:W-:Y:S01]  /*29f0*/  FFMA R27, R57.reuse, R21, R18 ;  /* 0x00000015391b7223 */ /* 0x040fe20000000012 */
[----:B----4-:R-:W-:Y:S02]  /*2a00*/  FFMA R24, R56, R36, R91 ;  /* 0x0000002438187223 */ /* 0x010fe4000000005b */
[C---:B------:R-:W-:Y:S01]  /*2a10*/  FFMA R29, R57.reuse, R41, R16 ;  /* 0x00000029391d7223 */ /* 0x040fe20000000010 */
[C---:B------:R-:W-:Y:S01]  /*2a20*/  FFMA R26, R58.reuse, R22, R27 ;  /* 0x000000163a1a7223 */ /* 0x040fe2000000001b */
[----:B------:R-:W2:Y:S01]  /*2a30*/  LDS.128 R16, [R77.X4+UR5+0x1b0] ;  /* 0x0001b0054d107984 */ /* 0x000ea20008004c00 */
        /* <DEDUP_REMOVED lines=11> */
[C---:B------:R-:W-:Y:S01]  /*2af0*/  FFMA R30, R54.reuse, R38, R31 ;  /* 0x00000026361e7223 */ /* 0x040fe2000000001f */
[----:B------:R-:W3:Y:S01]  /*2b00*/  LDS.128 R24, [R77.X4+UR5+0x2030] ;  /* 0x002030054d187984 */ /* 0x000ee20008004c00 */
[----:B------:R-:W-:Y:S01]  /*2b10*/  FFMA R29, R53, R45, R28 ;  /* 0x0000002d351d7223 */ /* 0x000fe2000000001c */
[----:B------:R-:W-:Y:S01]  /*2b20*/  FFMA R28, R54, R22, R33 ;  /* 0x00000016361c7223 */ /* 0x000fe20000000021 */
[C---:B------:R-:W-:Y:S01]  /*2b30*/  FFMA R97, R55.reuse, R39, R30 ;  /* 0x0000002737617223 */ /* 0x040fe2000000001e */
[----:B-1----:R-:W-:Y:S01]  /*2b40*/  FFMA R30, R60, R36, R107 ;  /* 0x000000243c1e7223 */ /* 0x002fe2000000006b */
[----:B------:R-:W-:Y:S01]  /*2b50*/  FFMA R32, R54, R46, R29 ;  /* 0x0000002e36207223 */ /* 0x000fe2000000001d */
[----:B------:R-:W-:Y:S01]  /*2b60*/  FFMA R95, R55, R23, R28 ;  /* 0x00000017375f7223 */ /* 0x000fe2000000001c */
[C---:B------:R-:W-:Y:S01]  /*2b70*/  FFMA R28, R60.reuse, R20, R105 ;  /* 0x000000143c1c7223 */ /* 0x040fe20000000069 */
[----:B------:R-:W-:Y:S01]  /*2b80*/  FFMA R31, R61, R37, R30 ;  /* 0x000000253d1f7223 */ /* 0x000fe2000000001e */
[----:B------:R-:W-:Y:S01]  /*2b90*/  FFMA R99, R55, R47, R32 ;  /* 0x0000002f37637223 */ /* 0x000fe20000000020 */
        /* <DEDUP_REMOVED lines=13> */
[----:B------:R-:W-:Y:S01]  /*2c70*/  FFMA R113, R63, R43, R62 ;  /* 0x0000002b3f717223 */ /* 0x000fe2000000003e */
[----:B------:R-:W-:Y:S01]  /*2c80*/  FFMA R56, R56, R44, R93 ;  /* 0x0000002c38387223 */ /* 0x000fe2000000005d */
[----:B------:R-:W1:Y:S01]  /*2c90*/  LDS.128 R60, [R77.X4+UR5+0x2130] ;  /* 0x002130054d3c7984 */ /* 0x000e620008004c00 */
[-C--:B------:R-:W-:Y:S01]  /*2ca0*/  FFMA R53, R53, R41.reuse, R52 ;  /* 0x0000002935357223 */ /* 0x080fe20000000034 */
        /* <DEDUP_REMOVED lines=14> */
[C---:B---3--:R-:W-:Y:S01]  /*2d90*/  FFMA R66, R24.reuse, R40, R66 ;  /* 0x0000002818427223 */ /* 0x048fe20000000042 */
[C---:B------:R-:W-:Y:S01]  /*2da0*/  FFMA R64, R24.reuse, R44, R64 ;  /* 0x0000002c18407223 */ /* 0x040fe20000000040 */
[C---:B------:R-:W-:Y:S01]  /*2db0*/  FFMA R16, R24.reuse, R36, R125 ;  /* 0x0000002418107223 */ /* 0x040fe2000000007d */
[----:B------:R-:W-:Y:S01]  /*2dc0*/  FFMA R24, R24, R20, R123 ;  /* 0x0000001418187223 */ /* 0x000fe2000000007b */
[----:B------:R-:W-:Y:S01]  /*2dd0*/  FFMA R101, R55, R43, R54 ;  /* 0x0000002b37657223 */ /* 0x000fe20000000036 */
[C---:B------:R-:W-:Y:S01]  /*2de0*/  FFMA R119, R19.reuse, R47, R30 ;  /* 0x0000002f13777223 */ /* 0x040fe2000000001e */
[C---:B------:R-:W-:Y:S01]  /*2df0*/  FFMA R117, R19.reuse, R39, R28 ;  /* 0x0000002713757223 */ /* 0x040fe2000000001c */
[----:B------:R-:W-:Y:S01]  /*2e00*/  FFMA R115, R19, R23, R18 ;  /* 0x0000001713737223 */ /* 0x000fe20000000012 */
[----:B------:R-:W2:Y:S01]  /*2e10*/  LDS.128 R52, [R77.X4+UR5+0x21b0] ;  /* 0x0021b0054d347984 */ /* 0x000ea20008004c00 */
[C---:B------:R-:W-:Y:S01]  /*2e20*/  FFMA R29, R25.reuse, R41, R66 ;  /* 0x00000029191d7223 */ /* 0x040fe20000000042 */
[C---:B------:R-:W-:Y:S01]  /*2e30*/  FFMA R17, R25.reuse, R45, R64 ;  /* 0x0000002d19117223 */ /* 0x040fe20000000040 */
[C---:B------:R-:W-:Y:S01]  /*2e40*/  FFMA R19, R25.reuse, R37, R16 ;  /* 0x0000002519137223 */ /* 0x040fe20000000010 */
        /* <DEDUP_REMOVED lines=13> */
[----:B------:R-:W-:Y:S01]  /*2f20*/  FFMA R72, R48, R44, R72 ;  /* 0x0000002c30487223 */ /* 0x000fe20000000048 */
[-C--:B------:R-:W-:Y:S01]  /*2f30*/  FFMA R93, R59, R47.reuse, R58 ;  /* 0x0000002f3b5d7223 */ /* 0x080fe2000000003a */
        /* <DEDUP_REMOVED lines=9> */
[C---:B-1----:R-:W-:Y:S01]  /*2fd0*/  FFMA R48, R60.reuse, R20, R73 ;  /* 0x000000143c307223 */ /* 0x042fe20000000049 */
[----:B------:R-:W-:Y:S01]  /*2fe0*/  FFMA R84, R60, R44, R103 ;  /* 0x0000002c3c547223 */ /* 0x000fe20000000067 */
[----:B------:R-:W1:Y:S01]  /*2ff0*/  LDS.128 R16, [R82+0xc0] ;  /* 0x0000c00052107984 */ /* 0x000e620000000c00 */
        /* <DEDUP_REMOVED lines=8> */
[----:B------:R-:W-:Y:S01]  /*3080*/  FFMA R60, R60, R40, R111 ;  /* 0x000000283c3c7223 */ /* 0x000fe2000000006f */
[C---:B------:R-:W-:Y:S01]  /*3090*/  FFMA R75, R61.reuse, R37, R50 ;  /* 0x000000253d4b7223 */ /* 0x040fe20000000032 */
[C---:B------:R-:W-:Y:S01]  /*30a0*/  FFMA R103, R61.reuse, R21, R48 ;  /* 0x000000153d677223 */ /* 0x040fe20000000030 */
[----:B------:R-:W4:Y:S01]  /*30b0*/  LDS.128 R32, [R82+0x1c0] ;  /* 0x0001c00052207984 */ /* 0x000f220000000c00 */
[C---:B------:R-:W-:Y:S01]  /*30c0*/  FFMA R73, R61.reuse, R45, R84 ;  /* 0x0000002d3d497223 */ /* 0x040fe20000000054 */
[----:B------:R-:W-:Y:S01]  /*30d0*/  FFMA R61, R61, R41, R60 ;  /* 0x000000293d3d7223 */ /* 0x000fe2000000003c */
[C---:B------:R-:W-:Y:S01]  /*30e0*/  FFMA R84, R62.reuse, R38, R75 ;  /* 0x000000263e547223 */ /* 0x040fe2000000004b */
[----:B------:R-:W4:Y:S01]  /*30f0*/  LDS.128 R48, [R77.X4+UR5+0xc0] ;  /* 0x0000c0054d307984 */ /* 0x000f220008004c00 */
[C---:B------:R-:W-:Y:S01]  /*3100*/  FFMA R86, R62.reuse, R46, R73 ;  /* 0x0000002e3e567223 */ /* 0x040fe20000000049 */
[C---:B------:R-:W-:Y:S01]  /*3110*/  FFMA R60, R62.reuse, R22, R103 ;  /* 0x000000163e3c7223 */ /* 0x040fe20000000067 */
[----:B------:R-:W-:Y:S01]  /*3120*/  FFMA R62, R62, R42, R61 ;  /* 0x0000002a3e3e7223 */ /* 0x000fe2000000003d */
[C---:B------:R-:W-:Y:S01]  /*3130*/  FFMA R75, R63.reuse, R39, R84 ;  /* 0x000000273f4b7223 */ /* 0x040fe20000000054 */
[C---:B------:R-:W-:Y:S01]  /*3140*/  FFMA R103, R63.reuse, R47, R86 ;  /* 0x0000002f3f677223 */ /* 0x040fe20000000056 */
[C---:B------:R-:W-:Y:S01]  /*3150*/  FFMA R73, R63.reuse, R23, R60 ;  /* 0x000000173f497223 */ /* 0x040fe2000000003c */
[----:B------:R-:W-:Y:S01]  /*3160*/  FFMA R111, R63, R43, R62 ;  /* 0x0000002b3f6f7223 */ /* 0x000fe2000000003e */
[C---:B--2---:R-:W-:Y:S01]  /*3170*/  FFMA R20, R52.reuse, R20, R69 ;  /* 0x0000001434147223 */ /* 0x044fe20000000045 */
[----:B------:R-:W2:Y:S01]  /*3180*/  LDS.128 R60, [R77.X4+UR5+0x140] ;  /* 0x000140054d3c7984 */ /* 0x000ea20008004c00 */
        /* <DEDUP_REMOVED lines=14> */
[----:B-1----:R-:W-:Y:S01]  /*3270*/  FFMA R22, R56, R16, R89 ;  /* 0x0000001038167223 */ /* 0x002fe20000000059 */
[----:B------:R-:W-:-:S02]  /*3280*/  FFMA R65, R55, R47, R46 ;  /* 0x0000002f37417223 */ /* 0x000fc4000000002e */
[----:B------:R-:W-:Y:S01]  /*3290*/  LDS.128 R52, [R82+0x150] ;  /* 0x0001500052347984 */ /* 0x000fe20000000c00 */
[C---:B---3--:R-:W-:Y:S01]  /*32a0*/  FFMA R36, R56.reuse, R24, R91 ;  /* 0x0000001838247223 */ /* 0x048fe2000000005b */
[C---:B------:R-:W-:Y:S01]  /*32b0*/  FFMA R23, R57.reuse, R17, R22 ;  /* 0x0000001139177223 */ /* 0x040fe20000000016 */
[----:B----4-:R-:W-:Y:S02]  /*32c0*/  FFMA R20, R56, R28, R87 ;  /* 0x0000001c38147223 */ /* 0x010fe40000000057 */
[C---:B------:R-:W-:Y:S01]  /*32d0*/  FFMA R21, R57.reuse, R25, R36 ;  /* 0x0000001939157223 */ /* 0x040fe20000000024 */
[C---:B------:R-:W-:Y:S01]  /*32e0*/  FFMA R22, R58.reuse, R18, R23 ;  /* 0x000000123a167223 */ /* 0x040fe20000000017 */
[----:B------:R-:W1:Y:S01]  /*32f0*/  LDS.128 R36, [R77.X4+UR5+0x1c0] ;  /* 0x0001c0054d247984 */ /* 0x000e620008004c00 */
[----:B------:R-:W-:Y:S01]  /*3300*/  FFMA R41, R57, R29, R20 ;  /* 0x0000001d39297223 */ /* 0x000fe20000000014 */
[----:B------:R-:W-:Y:S01]  /*3310*/  FFMA R40, R58, R26, R21 ;  /* 0x0000001a3a287223 */ /* 0x000fe20000000015 */
        /* <DEDUP_REMOVED lines=10> */
[----:B------:R-:W3:Y:S01]  /*33c0*/  LDS.128 R40, [R77.X4+UR5+0x2040] ;  /* 0x002040054d287984 */ /* 0x000ee20008004c00 */
[C---:B------:R-:W-:Y:S01]  /*33d0*/  FFMA R45, R49.reuse, R17, R20 ;  /* 0x00000011312d7223 */ /* 0x040fe20000000014 */
[----:B------:R-:W-:Y:S01]  /*33e0*/  FFMA R48, R48, R28, R101 ;  /* 0x0000001c30307223 */ /* 0x000fe20000000065 */
[C---:B------:R-:W-:Y:S01]  /*33f0*/  FFMA R22, R50.reuse, R26, R23 ;  /* 0x0000001a32167223 */ /* 0x040fe20000000017 */
[C---:B------:R-:W-:Y:S01]  /*3400*/  FFMA R44, R50.reuse, R34, R21 ;  /* 0x00000022322c7223 */ /* 0x040fe20000000015 */
[----:B------:R-:W-:Y:S01]  /*3410*/  FFMA R20, R50, R18, R45 ;  /* 0x0000001232147223 */ /* 0x000fe2000000002d */
[----:B------:R-:W-:Y:S01]  /*3420*/  FFMA R49, R49, R29, R48 ;  /* 0x0000001d31317223 */ /* 0x000fe20000000030 */
[C---:B------:R-:W-:Y:S01]  /*3430*/  FFMA R97, R51.reuse, R27, R22 ;  /* 0x0000001b33617223 */ /* 0x040fe20000000016 */
[C---:B--2---:R-:W-:Y:S01]  /*3440*/  FFMA R22, R60.reuse, R24, R107 ;  /* 0x000000183c167223 */ /* 0x044fe2000000006b */
[----:B------:R-:W-:Y:S01]  /*3450*/  FFMA R95, R51, R19, R20 ;  /* 0x00000013335f7223 */ /* 0x000fe20000000014 */
[----:B------:R-:W-:Y:S01]  /*3460*/  FFMA R20, R60, R16, R105 ;  /* 0x000000103c147223 */ /* 0x000fe20000000069 */
[----:B------:R-:W-:Y:S01]  /*3470*/  FFMA R50, R50, R30, R49 ;  /* 0x0000001e32327223 */ /* 0x000fe20000000031 */
[----:B------:R-:W-:Y:S01]  /*3480*/  FFMA R47, R61, R25, R22 ;  /* 0x000000193d2f7223 */ /* 0x000fe20000000016 */
[----:B------:R-:W-:Y:S01]  /*3490*/  FFMA R99, R51, R35, R44 ;  /* 0x0000002333637223 */ /* 0x000fe2000000002c */
[C---:B------:R-:W-:Y:S01]  /*34a0*/  FFMA R49, R61.reuse, R17, R20 ;  /* 0x000000113d317223 */ /* 0x040fe20000000014 */
[C---:B------:R-:W-:Y:S01]  /*34b0*/  FFMA R44, R60.reuse, R32, R109 ;  /* 0x000000203c2c7223 */ /* 0x040fe2000000006d */
        /* <DEDUP_REMOVED lines=10> */
[----:B------:R-:W-:Y:S01]  /*3560*/  FFMA R101, R51, R31, R50 ;  /* 0x0000001f33657223 */ /* 0x000fe20000000032 */
[C---:B-1----:R-:W-:Y:S01]  /*3570*/  FFMA R44, R36.reuse, R28, R121 ;  /* 0x0000001c242c7223 */ /* 0x042fe20000000079 */
[C---:B------:R-:W-:Y:S01]  /*3580*/  FFMA R109, R63.reuse, R35, R48 ;  /* 0x000000233f6d7223 */ /* 0x040fe20000000030 */
[----:B------:R-:W-:Y:S01]  /*3590*/  FFMA R113, R63, R31, R62 ;  /* 0x0000001f3f717223 */ /* 0x000fe2000000003e */
        /* <DEDUP_REMOVED lines=28> */
[----:B------:R-:W-:Y:S01]  /*3760*/  FFMA R42, R42, R18, R41 ;  /* 0x000000122a2a7223 */ /* 0x000fe20000000029 */
[C---:B--2---:R-:W-:Y:S01]  /*3770*/  FFMA R74, R20.reuse, R28, R74 ;  /* 0x0000001c144a7223 */ /* 0x044fe2000000004a */
[C---:B------:R-:W-:Y:S01]  /*3780*/  FFMA R68, R20.reuse, R16, R68 ;  /* 0x0000001014447223 */ /* 0x040fe20000000044 */
        /* <DEDUP_REMOVED lines=13> */
[-C--:B------:R-:W-:Y:S01]  /*3860*/  FFMA R21, R21, R33.reuse, R72 ;  /* 0x0000002115157223 */ /* 0x080fe20000000048 */
[----:B------:R-:W-:Y:S01]  /*3870*/  FFMA R57, R57, R33, R56 ;  /* 0x0000002139397223 */ /* 0x000fe20000000038 */
[----:B-1----:R-:W-:Y:S01]  /*3880*/  FFMA R20, R60, R16, R73 ;  /* 0x000000103c147223 */ /* 0x002fe20000000049 */
[----:B------:R-:W1:Y:S01]  /*3890*/  LDS.128 R40, [R82+0x50] ;  /* 0x0000500052287984 */ /* 0x000e620000000c00 */
[----:B------:R-:W-:Y:S01]  /*38a0*/  FFMA R72, R22, R34, R21 ;  /* 0x0000002216487223 */ /* 0x000fe20000000015 */
[----:B------:R-:W-:Y:S01]  /*38b0*/  FFMA R22, R60, R24, R75 ;  /* 0x000000183c167223 */ /* 0x000fe2000000004b */
[----:B------:R-:W-:Y:S01]  /*38c0*/  FFMA R58, R58, R34, R57 ;  /* 0x000000223a3a7223 */ /* 0x000fe20000000039 */
[----:B------:R-:W4:Y:S01]  /*38d0*/  LDS.128 R48, [R82+0xd0] ;  /* 0x0000d00052307984 */ /* 0x000f220000000c00 */
        /* <DEDUP_REMOVED lines=9> */
[----:B------:R-:W4:Y:S01]  /*3970*/  LDS.128 R20, [R77.X4+UR5+0xd0] ;  /* 0x0000d0054d147984 */ /* 0x000f220008004c00 */
[----:B------:R-:W-:Y:S01]  /*3980*/  FFMA R93, R59, R35, R58 ;  /* 0x000000233b5d7223 */ /* 0x000fe2000000003a */
[----:B------:R-:W-:Y:S01]  /*3990*/  FFMA R61, R61, R29, R60 ;  /* 0x0000001d3d3d7223 */ /* 0x000fe2000000003c */
[C---:B------:R-:W-:Y:S01]  /*39a0*/  FFMA R86, R62.reuse, R34, R73 ;  /* 0x000000223e567223 */ /* 0x040fe20000000049 */
        /* <DEDUP_REMOVED lines=8> */
[C---:B---3--:R-:W-:Y:S01]  /*3a30*/  FFMA R16, R36.reuse, R16, R69 ;  /* 0x0000001024107223 */ /* 0x048fe20000000045 */
[----:B------:R-:W3:Y:S01]  /*3a40*/  LDS.128 R60, [R77.X4+UR5+0x150] ;  /* 0x000150054d3c7984 */ /* 0x000ee20008004c00 */
        /* <DEDUP_REMOVED lines=9> */
[----:B--2---:R-:W-:Y:S01]  /*3ae0*/  FFMA R24, R44, R52, R91 ;  /* 0x000000342c187223 */ /* 0x004fe2000000005b */
[----:B------:R-:W-:Y:S01]  /*3af0*/  FFMA R69, R39, R19, R18 ;  /* 0x0000001327457223 */ /* 0x000fe20000000012 */
[----:B------:R-:W-:Y:S01]  /*3b00*/  FFMA R26, R38, R26, R25 ;  /* 0x0000001a261a7223 */ /* 0x000fe20000000019 */
[----:B-1----:R-:W-:Y:S01]  /*3b10*/  FFMA R16, R44, R40, R87 ;  /* 0x000000282c107223 */ /* 0x002fe20000000057 */
[----:B------:R-:W-:Y:S01]  /*3b20*/  FFMA R17, R45, R53, R24 ;  /* 0x000000352d117223 */ /* 0x000fe20000000018 */
[----:B------:R-:W-:Y:S01]  /*3b30*/  FFMA R34, R38, R34, R33 ;  /* 0x0000002226227223 */ /* 0x000fe20000000021 */
[----:B------:R-:W-:Y:S01]  /*3b40*/  FFMA R67, R39, R27, R26 ;  /* 0x0000001b27437223 */ /* 0x000fe2000000001a */
[----:B----4-:R-:W-:Y:S01]  /*3b50*/  FFMA R18, R44, R48, R89 ;  /* 0x000000302c127223 */ /* 0x010fe20000000059 */
[C---:B------:R-:W-:Y:S01]  /*3b60*/  FFMA R29, R45.reuse, R41, R16 ;  /* 0x000000292d1d7223 */ /* 0x040fe20000000010 */
[C---:B------:R-:W-:Y:S01]  /*3b70*/  FFMA R28, R46.reuse, R54, R17 ;  /* 0x000000362e1c7223 */ /* 0x040fe20000000011 */
[----:B------:R-:W1:Y:S01]  /*3b80*/  LDS.128 R24, [R77.X4+UR5+0x1d0] ;  /* 0x0001d0054d187984 */ /* 0x000e620008004c00 */
[----:B------:R-:W-:Y:S01]  /*3b90*/  FFMA R19, R45, R49, R18 ;  /* 0x000000312d137223 */ /* 0x000fe20000000012 */
[C---:B------:R-:W-:Y:S01]  /*3ba0*/  FFMA R16, R46.reuse, R42, R29 ;  /* 0x0000002a2e107223 */ /* 0x040fe2000000001d */
        /* <DEDUP_REMOVED lines=42> */
[----:B------:R-:W1:Y:S01]  /*3e50*/  LDS.128 R60, [R77.X4+UR5+0x2150] ;  /* 0x002150054d3c7984 */ /* 0x000e620008004c00 */
[C---:B------:R-:W-:Y:S01]  /*3e60*/  FFMA R22, R24.reuse, R52, R117 ;  /* 0x0000003418167223 */ /* 0x040fe20000000075 */
[----:B------:R-:W-:Y:S01]  /*3e70*/  FFMA R24, R24, R48, R115 ;  /* 0x0000003018187223 */ /* 0x000fe20000000073 */
[----:B------:R-:W-:Y:S01]  /*3e80*/  FFMA R20, R26, R42, R29 ;  /* 0x0000002a1a147223 */ /* 0x000fe2000000001d */
[C---:B------:R-:W-:Y:S01]  /*3e90*/  FFMA R21, R25.reuse, R57, R28 ;  /* 0x0000003919157223 */ /* 0x040fe2000000001c */
[C---:B------:R-:W-:Y:S01]  /*3ea0*/  FFMA R23, R25.reuse, R53, R22 ;  /* 0x0000003519177223 */ /* 0x040fe20000000016 */
[----:B------:R-:W-:Y:S01]  /*3eb0*/  FFMA R25, R25, R49, R24 ;  /* 0x0000003119197223 */ /* 0x000fe20000000018 */
[----:B------:R-:W-:Y:S01]  /*3ec0*/  FFMA R121, R27, R43, R20 ;  /* 0x0000002b1b797223 */ /* 0x000fe20000000014 */
[----:B------:R-:W-:Y:S01]  /*3ed0*/  FFMA R71, R39, R31, R30 ;  /* 0x0000001f27477223 */ /* 0x000fe2000000001e */
[C---:B--2---:R-:W-:Y:S01]  /*3ee0*/  FFMA R66, R32.reuse, R40, R66 ;  /* 0x0000002820427223 */ /* 0x044fe20000000042 */
[C---:B------:R-:W-:Y:S01]  /*3ef0*/  FFMA R64, R32.reuse, R56, R64 ;  /* 0x0000003820407223 */ /* 0x040fe20000000040 */
[C---:B------:R-:W-:Y:S01]  /*3f00*/  FFMA R20, R32.reuse, R52, R125 ;  /* 0x0000003420147223 */ /* 0x040fe2000000007d */
[----:B------:R-:W-:Y:S01]  /*3f10*/  FFMA R32, R32, R48, R123 ;  /* 0x0000003020207223 */ /* 0x000fe2000000007b */
[----:B------:R-:W2:Y:S01]  /*3f20*/  LDS.128 R28, [R77.X4+UR5+0x21d0] ;  /* 0x0021d0054d1c7984 */ /* 0x000ea20008004c00 */
        /* <DEDUP_REMOVED lines=12> */
[----:B------:R-:W-:Y:S01]  /*3ff0*/  FFMA R70, R16, R52, R70 ;  /* 0x0000003410467223 */ /* 0x000fe20000000046 */
[----:B------:R-:W-:Y:S01]  /*4000*/  FFMA R117, R27, R55, R22 ;  /* 0x000000371b757223 */ /* 0x000fe20000000016 */
[----:B------:R-:W-:Y:S01]  /*4010*/  FFMA R64, R35, R59, R64 ;  /* 0x0000003b23407223 */ /* 0x000fe20000000040 */
[C---:B------:R-:W-:Y:S01]  /*4020*/  FFMA R23, R17.reuse, R49, R68 ;  /* 0x0000003111177223 */ /* 0x040fe20000000044 */
[----:B------:R-:W-:Y:S01]  /*4030*/  FFMA R21, R17, R53, R70 ;  /* 0x0000003511157223 */ /* 0x000fe20000000046 */
[C---:B------:R-:W-:Y:S01]  /*4040*/  FFMA R125, R35.reuse, R55, R20 ;  /* 0x00000037237d7223 */ /* 0x040fe20000000014 */
[C---:B------:R-:W-:Y:S01]  /*4050*/  FFMA R123, R35.reuse, R51, R34 ;  /* 0x00000033237b7223 */ /* 0x040fe20000000022 */
[----:B------:R-:W-:Y:S01]  /*4060*/  FFMA R66, R35, R43, R66 ;  /* 0x0000002b23427223 */ /* 0x000fe20000000042 */
[C---:B------:R-:W-:Y:S01]  /*4070*/  FFMA R68, R18.reuse, R50, R23 ;  /* 0x0000003212447223 */ /* 0x040fe20000000017 */
[----:B------:R-:W-:Y:S01]  /*4080*/  FFMA R70, R18, R54, R21 ;  /* 0x0000003612467223 */ /* 0x000fe20000000015 */
[----:B------:R-:W-:Y:S01]  /*4090*/  FFMA R44, R44, R56, R93 ;  /* 0x000000382c2c7223 */ /* 0x000fe2000000005d */
[----:B------:R-:W-:Y:S01]  /*40a0*/  LDS.128 R32, [R77.X4+UR5+0x60] ;  /* 0x000060054d207984 */ /* 0x000fe20008004c00 */
[C---:B------:R-:W-:Y:S01]  /*40b0*/  FFMA R74, R16.reuse, R40, R74 ;  /* 0x00000028104a7223 */ /* 0x040fe2000000004a */
[----:B------:R-:W-:Y:S01]  /*40c0*/  FFMA R72, R16, R56, R72 ;  /* 0x0000003810487223 */ /* 0x000fe20000000048 */
[----:B------:R-:W-:Y:S01]  /*40d0*/  FFMA R45, R45, R57, R44 ;  /* 0x000000392d2d7223 */ /* 0x000fe2000000002c */
[----:B------:R-:W-:Y:S01]  /*40e0*/  LDS.128 R20, [R82+0xe0] ;  /* 0x0000e00052147984 */ /* 0x000fe20000000c00 */
[----:B------:R-:W-:Y:S01]  /*40f0*/  FFMA R25, R17, R41, R74 ;  /* 0x0000002911197223 */ /* 0x000fe2000000004a */
[C---:B------:R-:W-:Y:S01]  /*4100*/  FFMA R119, R27.reuse, R59, R24 ;  /* 0x0000003b1b777223 */ /* 0x040fe20000000018 */
[----:B------:R-:W-:Y:S01]  /*4110*/  FFMA R46, R46, R58, R45 ;  /* 0x0000003a2e2e7223 */ /* 0x000fe2000000002d */
[----:B------:R-:W3:Y:S01]  /*4120*/  LDS.128 R36, [R82+0x60] ;  /* 0x0000600052247984 */ /* 0x000ee20000000c00 */
[----:B------:R-:W-:Y:S01]  /*4130*/  FFMA R115, R27, R51, R26 ;  /* 0x000000331b737223 */ /* 0x000fe2000000001a */
[----:B------:R-:W-:Y:S01]  /*4140*/  FFMA R17, R17, R57, R72 ;  /* 0x0000003911117223 */ /* 0x000fe20000000048 */
[C---:B------:R-:W-:Y:S01]  /*4150*/  FFMA R74, R18.reuse, R42, R25 ;  /* 0x0000002a124a7223 */ /* 0x040fe20000000019 */
[-C--:B------:R-:W-:Y:S01]  /*4160*/  FFMA R93, R47, R59.reuse, R46 ;  /* 0x0000003b2f5d7223 */ /* 0x080fe2000000002e */
[----:B------:R-:W4:Y:S01]  /*4170*/  LDS.128 R24, [R82+0x160] ;  /* 0x0001600052187984 */ /* 0x000f220000000c00 */
[----:B------:R-:W-:Y:S01]  /*4180*/  FFMA R72, R18, R58, R17 ;  /* 0x0000003a12487223 */ /* 0x000fe20000000011 */
[C---:B-1----:R-:W-:Y:S01]  /*4190*/  FFMA R18, R60.reuse, R52, R75 ;  /* 0x000000343c127223 */ /* 0x042fe2000000004b */
[C---:B------:R-:W-:Y:S01]  /*41a0*/  FFMA R16, R60.reuse, R48, R73 ;  /* 0x000000303c107223 */ /* 0x040fe20000000049 */
[----:B------:R-:W1:Y:S01]  /*41b0*/  LDS.128 R44, [R82+0x1e0] ;  /* 0x0001e000522c7984 */ /* 0x000e620000000c00 */
        /* <DEDUP_REMOVED lines=13> */
[----:B------:R-:W-:Y:S01]  /*4290*/  FFMA R60, R62, R50, R103 ;  /* 0x000000323e3c7223 */ /* 0x000fe20000000067 */
[C---:B--2---:R-:W-:Y:S01]  /*42a0*/  FFMA R48, R28.reuse, R48, R69 ;  /* 0x000000301c307223 */ /* 0x044fe20000000045 */
[C---:B------:R-:W-:Y:S01]  /*42b0*/  FFMA R56, R28.reuse, R56, R65 ;  /* 0x000000381c387223 */ /* 0x040fe20000000041 */
[----:B------:R-:W-:Y:S01]  /*42c0*/  FFMA R52, R28, R52, R67 ;  /* 0x000000341c347223 */ /* 0x000fe20000000043 */
        /* <DEDUP_REMOVED lines=11> */
[----:B------:R-:W2:Y:S01]  /*4380*/  LDS.128 R60, [R77.X4+UR5+0x160] ;  /* 0x000160054d3c7984 */ /* 0x000ea20008004c00 */
[C---:B------:R-:W-:Y:S01]  /*4390*/  FFMA R58, R30.reuse, R58, R57 ;  /* 0x0000003a1e3a7223 */ /* 0x040fe20000000039 */
[C---:B------:R-:W-:Y:S01]  /*43a0*/  FFMA R54, R30.reuse, R54, R53 ;  /* 0x000000361e367223 */ /* 0x040fe20000000035 */
[----:B------:R-:W-:Y:S01]  /*43b0*/  FFMA R30, R30, R42, R29 ;  /* 0x0000002a1e1e7223 */ /* 0x000fe2000000001d */
[C---:B---3--:R-:W-:Y:S01]  /*43c0*/  FFMA R28, R32.reuse, R36, R87 ;  /* 0x00000024201c7223 */ /* 0x048fe20000000057 */
[C---:B------:R-:W-:Y:S01]  /*43d0*/  FFMA R65, R31.reuse, R59, R58 ;  /* 0x0000003b1f417223 */ /* 0x040fe2000000003a */
[C---:B------:R-:W-:Y:S01]  /*43e0*/  FFMA R67, R31.reuse, R55, R54 ;  /* 0x000000371f437223 */ /* 0x040fe20000000036 */
[C---:B------:R-:W-:Y:S01]  /*43f0*/  FFMA R71, R31.reuse, R43, R30 ;  /* 0x0000002b1f477223 */ /* 0x040fe2000000001e */
[C---:B------:R-:W-:Y:S01]  /*4400*/  FFMA R30, R32.reuse, R20, R89 ;  /* 0x00000014201e7223 */ /* 0x040fe20000000059 */
[----:B------:R-:W-:Y:S01]  /*4410*/  FFMA R69, R31, R51, R50 ;  /* 0x000000331f457223 */ /* 0x000fe20000000032 */
[C---:B------:R-:W-:Y:S01]  /*4420*/  FFMA R49, R33.reuse, R37, R28 ;  /* 0x0000002521317223 */ /* 0x040fe2000000001c */
[C---:B----4-:R-:W-:Y:S01]  /*4430*/  FFMA R40, R32.reuse, R24, R91 ;  /* 0x0000001820287223 */ /* 0x050fe2000000005b */
[C---:B------:R-:W-:Y:S01]  /*4440*/  FFMA R43, R33.reuse, R21, R30 ;  /* 0x00000015212b7223 */ /* 0x040fe2000000001e */
[----:B-1----:R-:W-:Y:S01]  /*4450*/  FFMA R32, R32, R44, R93 ;  /* 0x0000002c20207223 */ /* 0x002fe2000000005d */
[----:B------:R-:W1:Y:S01]  /*4460*/  LDS.128 R28, [R77.X4+UR5+0x1e0] ;  /* 0x0001e0054d1c7984 */ /* 0x000e620008004c00 */
        /* <DEDUP_REMOVED lines=22> */
[----:B------:R-:W3:Y:S01]  /*45d0*/  LDS.128 R40, [R77.X4+UR5+0x2060] ;  /* 0x002060054d287984 */ /* 0x000ee20008004c00 */
[C---:B------:R-:W-:Y:S01]  /*45e0*/  FFMA R92, R19.reuse, R47, R92 ;  /* 0x0000002f135c7223 */ /* 0x040fe2000000005c */
[C---:B------:R-:W-:Y:S01]  /*45f0*/  FFMA R90, R19.reuse, R27, R90 ;  /* 0x0000001b135a7223 */ /* 0x040fe2000000005a */
[C---:B--2---:R-:W-:Y:S01]  /*4600*/  FFMA R84, R60.reuse, R44, R84 ;  /* 0x0000002c3c547223 */ /* 0x044fe20000000054 */
        /* <DEDUP_REMOVED lines=13> */
[C---:B-1----:R-:W-:Y:S01]  /*46e0*/  FFMA R48, R28.reuse, R44, R119 ;  /* 0x0000002c1c307223 */ /* 0x042fe20000000077 */
        /* <DEDUP_REMOVED lines=14> */
[C---:B------:R-:W-:Y:S01]  /*47d0*/  FFMA R95, R31.reuse, R27, R48 ;  /* 0x0000001b1f5f7223 */ /* 0x040fe20000000030 */
[C---:B------:R-:W-:Y:S01]  /*47e0*/  FFMA R115, R31.reuse, R39, R28 ;  /* 0x000000271f737223 */ /* 0x040fe2000000001c */
[----:B------:R-:W4:Y:S01]  /*47f0*/  LDS.128 R56, [R77.X4+UR5+0x21e0] ;  /* 0x0021e0054d387984 */ /* 0x000f220008004c00 */
[----:B------:R-:W-:Y:S01]  /*4800*/  FFMA R93, R31, R23, R30 ;  /* 0x000000171f5d7223 */ /* 0x000fe2000000001e */
[----:B------:R-:W-:-:S02]  /*4810*/  FFMA R86, R60, R36, R86 ;  /* 0x000000243c567223 */ /* 0x000fc40000000056 */
[----:B------:R-:W-:Y:S01]  /*4820*/  LDS.128 R52, [R82+0x170] ;  /* 0x0001700052347984 */ /* 0x000fe20000000c00 */
[C---:B---3--:R-:W-:Y:S01]  /*4830*/  FFMA R66, R40.reuse, R36, R66 ;  /* 0x0000002428427223 */ /* 0x048fe20000000042 */
        /* <DEDUP_REMOVED lines=10> */
[-C--:B------:R-:W-:Y:S01]  /*48e0*/  FFMA R61, R61, R37.reuse, R86 ;  /* 0x000000253d3d7223 */ /* 0x080fe20000000056 */
        /* <DEDUP_REMOVED lines=18> */
[----:B------:R-:W2:Y:S01]  /*4a10*/  LDS.128 R72, [R77.X4+UR5+0x70] ;  /* 0x000070054d487984 */ /* 0x000ea20008004c00 */
[C---:B------:R-:W-:Y:S01]  /*4a20*/  FFMA R121, R19.reuse, R47, R18 ;  /* 0x0000002f13797223 */ /* 0x040fe20000000012 */
[-C--:B------:R-:W-:Y:S01]  /*4a30*/  FFMA R123, R19, R39.reuse, R16 ;  /* 0x00000027137b7223 */ /* 0x080fe20000000010 */
[C---:B-1----:R-:W-:Y:S01]  /*4a40*/  FFMA R18, R32.reuse, R24, R105 ;  /* 0x0000001820127223 */ /* 0x042fe20000000069 */
[----:B------:R-:W1:Y:S01]  /*4a50*/  LDS.128 R40, [R82+0xf0] ;  /* 0x0000f00052287984 */ /* 0x000e620000000c00 */
[C---:B------:R-:W-:Y:S01]  /*4a60*/  FFMA R16, R32.reuse, R20, R103 ;  /* 0x0000001420107223 */ /* 0x040fe20000000067 */
[----:B------:R-:W-:Y:S01]  /*4a70*/  FFMA R84, R63, R39, R84 ;  /* 0x000000273f547223 */ /* 0x000fe20000000054 */
[C---:B------:R-:W-:Y:S01]  /*4a80*/  FFMA R117, R19.reuse, R23, R60 ;  /* 0x0000001713757223 */ /* 0x040fe2000000003c */
[----:B------:R-:W3:Y:S01]  /*4a90*/  LDS.128 R48, [R82+0x70] ;  /* 0x0000700052307984 */ /* 0x000ee20000000c00 */
[----:B------:R-:W-:Y:S01]  /*4aa0*/  FFMA R119, R19, R27, R62 ;  /* 0x0000001b13777223 */ /* 0x000fe2000000003e */
[C---:B------:R-:W-:Y:S01]  /*4ab0*/  FFMA R60, R32.reuse, R44, R107 ;  /* 0x0000002c203c7223 */ /* 0x040fe2000000006b */
[C---:B------:R-:W-:Y:S01]  /*4ac0*/  FFMA R63, R33.reuse, R25, R18 ;  /* 0x00000019213f7223 */ /* 0x040fe20000000012 */
[----:B------:R-:W3:Y:S01]  /*4ad0*/  LDS.128 R28, [R82+0x1f0] ;  /* 0x0001f000521c7984 */ /* 0x000ee20000000c00 */
[C---:B------:R-:W-:Y:S01]  /*4ae0*/  FFMA R103, R33.reuse, R21, R16 ;  /* 0x0000001521677223 */ /* 0x040fe20000000010 */
[----:B------:R-:W-:Y:S01]  /*4af0*/  FFMA R32, R32, R36, R111 ;  /* 0x0000002420207223 */ /* 0x000fe2000000006f */
[C---:B------:R-:W-:Y:S01]  /*4b00*/  FFMA R61, R33.reuse, R45, R60 ;  /* 0x0000002d213d7223 */ /* 0x040fe2000000003c */
[----:B------:R-:W3:Y:S01]  /*4b10*/  LDS.128 R16, [R77.X4+UR5+0xf0] ;  /* 0x0000f0054d107984 */ /* 0x000ee20008004c00 */
        /* <DEDUP_REMOVED lines=9> */
[----:B------:R-:W-:Y:S01]  /*4bb0*/  FFMA R111, R35, R39, R34 ;  /* 0x00000027236f7223 */ /* 0x000fe20000000022 */
[C---:B------:R-:W-:Y:S01]  /*4bc0*/  FFMA R20, R56.reuse, R20, R69 ;  /* 0x0000001438147223 */ /* 0x040fe20000000045 */
[----:B------:R-:W4:Y:S01]  /*4bd0*/  LDS.128 R32, [R77.X4+UR5+0x170] ;  /* 0x000170054d207984 */ /* 0x000f220008004c00 */
        /* <DEDUP_REMOVED lines=10> */
[----:B------:R-:W4:Y:S01]  /*4c80*/  LDS.128 R24, [R77.X4+UR5+0x1f0] ;  /* 0x0001f0054d187984 */ /* 0x000f220008004c00 */
[----:B--2---:R-:W-:Y:S01]  /*4c90*/  FFMA R98, R72, R52, R98 ;  /* 0x0000003448627223 */ /* 0x004fe20000000062 */
[C---:B------:R-:W-:Y:S01]  /*4ca0*/  FFMA R69, R59.reuse, R23, R22 ;  /* 0x000000173b457223 */ /* 0x040fe20000000016 */
[----:B------:R-:W-:Y:S01]  /*4cb0*/  FFMA R46, R58, R46, R45 ;  /* 0x0000002e3a2e7223 */ /* 0x000fe2000000002d */
[----:B------:R-:W-:Y:S01]  /*4cc0*/  FFMA R71, R59, R39, R38 ;  /* 0x000000273b477223 */ /* 0x000fe20000000026 */
[----:B-1----:R-:W-:Y:S01]  /*4cd0*/  FFMA R96, R72, R40, R96 ;  /* 0x0000002848607223 */ /* 0x002fe20000000060 */
[----:B------:R-:W-:Y:S01]  /*4ce0*/  FFMA R21, R73, R53, R98 ;  /* 0x0000003549157223 */ /* 0x000fe20000000062 */
[----:B------:R-:W-:Y:S01]  /*4cf0*/  FFMA R65, R59, R47, R46 ;  /* 0x0000002f3b417223 */ /* 0x000fe2000000002e */
[----:B------:R-:W-:Y:S01]  /*4d00*/  IADD3 R46, P1, R4, UR6, RZ ;  /* 0x00000006042e7c10 */ /* 0x000fe2000ff3e0ff */
[----:B---3--:R-:W-:Y:S01]  /*4d10*/  FFMA R94, R72, R48, R94 ;  /* 0x00000030485e7223 */ /* 0x008fe2000000005e */
[C---:B------:R-:W-:Y:S01]  /*4d20*/  FFMA R23, R73.reuse, R41, R96 ;  /* 0x0000002949177223 */ /* 0x040fe20000000060 */
[----:B------:R-:W-:Y:S01]  /*4d30*/  FFMA R22, R74, R54, R21 ;  /* 0x000000364a167223 */ /* 0x000fe20000000015 */
[----:B------:R-:W-:Y:S01]  /*4d40*/  LDS.128 R56, [R77.X4+UR5+0x2170] ;  /* 0x002170054d387984 */ /* 0x000fe20008004c00 */
[----:B------:R-:W-:Y:S01]  /*4d50*/  FFMA R102, R72, R28, R102 ;  /* 0x0000001c48667223 */ /* 0x000fe20000000066 */
[C---:B------:R-:W-:Y:S01]  /*4d60*/  FFMA R37, R73.reuse, R49, R94 ;  /* 0x0000003149257223 */ /* 0x040fe2000000005e */
[----:B------:R-:W-:Y:S01]  /*4d70*/  FFMA R20, R74, R42, R23 ;  /* 0x0000002a4a147223 */ /* 0x000fe20000000017 */
[----:B------:R-:W-:Y:S01]  /*4d80*/  IADD3.X R47, R6, UR7, RZ, P1, !PT ;  /* 0x00000007062f7c10 */ /* 0x000fe20008ffe4ff */
[-C--:B------:R-:W-:Y:S01]  /*4d90*/  FFMA R73, R73, R29.reuse, R102 ;  /* 0x0000001d49497223 */ /* 0x080fe20000000066 */
[C---:B------:R-:W-:Y:S01]  /*4da0*/  FFMA R92, R16.reuse, R28, R92 ;  /* 0x0000001c105c7223 */ /* 0x040fe2000000005c */
[C---:B------:R-:W-:Y:S01]  /*4db0*/  FFMA R90, R16.reuse, R52, R90 ;  /* 0x00000034105a7223 */ /* 0x040fe2000000005a */
[C---:B------:R-:W-:Y:S01]  /*4dc0*/  FFMA R88, R16.reuse, R40, R88 ;  /* 0x0000002810587223 */ /* 0x040fe20000000058 */
[----:B------:R-:W-:Y:S01]  /*4dd0*/  FFMA R100, R16, R48, R100 ;  /* 0x0000003010647223 */ /* 0x000fe20000000064 */
[C---:B------:R-:W-:Y:S01]  /*4de0*/  FFMA R72, R74.reuse, R50, R37 ;  /* 0x000000324a487223 */ /* 0x040fe20000000025 */
[-C--:B------:R-:W-:Y:S01]  /*4df0*/  FFMA R36, R74, R30.reuse, R73 ;  /* 0x0000001e4a247223 */ /* 0x080fe20000000049 */
[C---:B------:R-:W-:Y:S01]  /*4e00*/  FFMA R37, R17.reuse, R29, R92 ;  /* 0x0000001d11257223 */ /* 0x040fe2000000005c */
[C---:B------:R-:W-:Y:S01]  /*4e10*/  FFMA R39, R17.reuse, R53, R90 ;  /* 0x0000003511277223 */ /* 0x040fe2000000005a */
[----:B------:R-:W-:Y:S01]  /*4e20*/  FFMA R45, R17, R41, R88 ;  /* 0x00000029112d7223 */ /* 0x000fe20000000058 */
[C---:B------:R-:W-:Y:S01]  /*4e30*/  FFMA R73, R75.reuse, R43, R20 ;  /* 0x0000002b4b497223 */ /* 0x040fe20000000014 */
[----:B------:R-:W-:Y:S01]  /*4e40*/  FFMA R74, R75, R55, R22 ;  /* 0x000000374b4a7223 */ /* 0x000fe20000000016 */
[----:B------:R-:W-:Y:S01]  /*4e50*/  FFMA R17, R17, R49, R100 ;  /* 0x0000003111117223 */ /* 0x000fe20000000064 */
[C---:B------:R-:W-:Y:S01]  /*4e60*/  FFMA R72, R75.reuse, R51, R72 ;  /* 0x000000334b487223 */ /* 0x040fe20000000048 */
[----:B------:R-:W1:Y:S01]  /*4e70*/  LDS.128 R20, [R77.X4+UR5+0x2070] ;  /* 0x002070054d147984 */ /* 0x000e620008004c00 */
[-C--:B------:R-:W-:Y:S01]  /*4e80*/  FFMA R75, R75, R31.reuse, R36 ;  /* 0x0000001f4b4b7223 */ /* 0x080fe20000000024 */
[C---:B------:R-:W-:Y:S01]  /*4e90*/  FFMA R36, R18.reuse, R30, R37 ;  /* 0x0000001e12247223 */ /* 0x040fe20000000025 */
[C---:B------:R-:W-:Y:S01]  /*4ea0*/  FFMA R62, R18.reuse, R54, R39 ;  /* 0x00000036123e7223 */ /* 0x040fe20000000027 */
[C---:B------:R-:W-:Y:S01]  /*4eb0*/  FFMA R16, R18.reuse, R42, R45 ;  /* 0x0000002a12107223 */ /* 0x040fe2000000002d */
[----:B------:R-:W-:Y:S01]  /*4ec0*/  FFMA R18, R18, R50, R17 ;  /* 0x0000003212127223 */ /* 0x000fe20000000011 */
[C---:B------:R-:W-:Y:S01]  /*4ed0*/  FFMA R63, R19.reuse, R31, R36 ;  /* 0x0000001f133f7223 */ /* 0x040fe20000000024 */
[C---:B----4-:R-:W-:Y:S01]  /*4ee0*/  FFMA R36, R32.reuse, R28, R109 ;  /* 0x0000001c20247223 */ /* 0x050fe2000000006d */
        /* <DEDUP_REMOVED lines=32> */
[C---:B-1----:R-:W-:Y:S01]  /*50f0*/  FFMA R44, R20.reuse, R28, R91 ;  /* 0x0000001c142c7223 */ /* 0x042fe2000000005b */
        /* <DEDUP_REMOVED lines=34> */
[----:B------:R-:W-:Y:S01]  /*5320*/  ISETP.GE.U32.AND P1, PT, R80, R76, PT ;  /* 0x0000004c5000720c */ /* 0x000fe20003f26070 */
[----:B------:R-:W1:Y:S01]  /*5330*/  LDS.128 R16, [R77.X4+UR5+0x21f0] ;  /* 0x0021f0054d107984 */ /* 0x000e620008004c00 */
[----:B------:R-:W-:Y:S01]  /*5340*/  IADD3 R86, P2, R5, UR6, RZ ;  /* 0x0000000605567c10 */ /* 0x000fe2000ff5e0ff */
[C---:B------:R-:W-:Y:S01]  /*5350*/  FFMA R64, R56.reuse, R48, R111 ;  /* 0x0000003038407223 */ /* 0x040fe2000000006f */
[----:B------:R-:W-:Y:S01]  /*5360*/  IADD3 R88, P0, R9, UR6, RZ ;  /* 0x0000000609587c10 */ /* 0x000fe2000ff1e0ff */
[C---:B------:R-:W-:Y:S01]  /*5370*/  FFMA R66, R56.reuse, R40, R103 ;  /* 0x0000002838427223 */ /* 0x040fe20000000067 */
[----:B------:R-:W-:Y:S01]  /*5380*/  IADD3 R44, P3, R7, UR6, RZ ;  /* 0x00000006072c7c10 */ /* 0x000fe2000ff7e0ff */
[----:B------:R-:W-:Y:S01]  /*5390*/  FFMA R68, R56, R52, R105 ;  /* 0x0000003438447223 */ /* 0x000fe20000000069 */
[----:B------:R-:W-:Y:S01]  /*53a0*/  LEA R95, R0, R85, 0xe ;  /* 0x00000055005f7211 */ /* 0x000fe200078e70ff */
[----:B------:R-:W-:Y:S06]  /*53b0*/  BAR.SYNC 0x0 ;  /* 0x0000000000007b1d */ /* 0x000fec0000000000 */
[----:B------:R-:W-:Y:S01]  /*53c0*/  IADD3.X R87, R8, UR7, RZ, P2, !PT ;  /* 0x0000000708577c10 */ /* 0x000fe200097fe4ff */
[----:B------:R-:W-:Y:S01]  /*53d0*/  @!PT LDS RZ, [RZ] ;  /* 0x00000000fffff984 */ /* 0x000fe20000000800 */
[----:B------:R-:W-:Y:S01]  /*53e0*/  @!PT LDS RZ, [RZ] ;  /* 0x00000000fffff984 */ /* 0x000fe20000000800 */
[----:B------:R-:W-:Y:S01]  /*53f0*/  @!PT LDS RZ, [RZ] ;  /* 0x00000000fffff984 */ /* 0x000fe20000000800 */
[----:B------:R2:W-:Y:S01]  /*5400*/  LDGSTS.E.BYPASS.128 [R95], [R46.64], !P1 ;  /* 0x000000002e5f7fae */ /* 0x0005e2000c901c4a */
[----:B------:R-:W-:Y:S01]  /*5410*/  LEA R97, R0, R83, 0xe ;  /* 0x0000005300617211 */ /* 0x000fe200078e70ff */
[----:B------:R-:W-:Y:S01]  /*5420*/  FFMA R56, R56, R28, R107 ;  /* 0x0000001c38387223 */ /* 0x000fe2000000006b */
[----:B------:R-:W-:Y:S01]  /*5430*/  IADD3 R90, P2, R11, UR6, RZ ;  /* 0x000000060b5a7c10 */ /* 0x000fe2000ff5e0ff */
[----:B------:R-:W-:Y:S01]  /*5440*/  USHF.L.U32 UR5, UR4, 0xe, URZ ;  /* 0x0000000e04057899 */ /* 0x000fe2000800063f */
[----:B------:R-:W-:Y:S01]  /*5450*/  IADD3.X R89, R12, UR7, RZ, P0, !PT ;  /* 0x000000070c597c10 */ /* 0x000fe200087fe4ff */
[----:B------:R3:W-:Y:S01]  /*5460*/  LDGSTS.E.BYPASS.128 [R97], [R86.64], !P1 ;  /* 0x0000000056617fae */ /* 0x0007e2000c901c4a */
[----:B------:R-:W-:-:S02]  /*5470*/  LEA R70, R0, 0xc000, 0xd ;  /* 0x0000c00000467811 */ /* 0x000fc400078e68ff */
[----:B------:R-:W-:Y:S02]  /*5480*/  IADD3.X R45, R10, UR7, RZ, P3, !PT ;  /* 0x000000070a2d7c10 */ /* 0x000fe40009ffe4ff */
[C---:B------:R-:W-:Y:S01]  /*5490*/  LEA R99, R0.reuse, R81, 0xe ;  /* 0x0000005100637211 */ /* 0x040fe200078e70ff */
[----:B--2---:R-:W-:Y:S01]  /*54a0*/  FFMA R47, R57, R53, R68 ;  /* 0x00000035392f7223 */ /* 0x004fe20000000044 */
[----:B------:R-:W-:Y:S01]  /*54b0*/  IADD3 R92, P0, R13, UR6, RZ ;  /* 0x000000060d5c7c10 */ /* 0x000fe2000ff1e0ff */
[----:B------:R-:W-:Y:S01]  /*54c0*/  UIADD3 UR6, UP1, UR6, 0x80, URZ ;  /* 0x0000008006067890 */ /* 0x000fe2000ff3e03f */
[----:B------:R-:W-:Y:S01]  /*54d0*/  LEA R101, R0, R79, 0xe ;  /* 0x0000004f00657211 */ /* 0x000fe200078e70ff */
[----:B------:R2:W-:Y:S01]  /*54e0*/  LDGSTS.E.BYPASS.128 [R99], [R44.64], !P1 ;  /* 0x000000002c637fae */ /* 0x0005e2000c901c4a */
[----:B------:R-:W-:Y:S01]  /*54f0*/  IADD3.X R91, R14, UR7, RZ, P2, !PT ;  /* 0x000000070e5b7c10 */ /* 0x000fe200097fe4ff */
[----:B---3--:R-:W-:Y:S01]  /*5500*/  FFMA R87, R57, R41, R66 ;  /* 0x0000002939577223 */ /* 0x008fe20000000042 */
[----:B------:R-:W-:Y:S01]  /*5510*/  IADD3 R95, R85, R70, RZ ;  /* 0x00000046555f7210 */ /* 0x000fe20007ffe0ff */
[----:B------:R3:W-:Y:S01]  /*5520*/  LDGSTS.E.BYPASS.128 [R101], [R88.64], !P1 ;  /* 0x0000000058657fae */ /* 0x0007e2000c901c4a */
[----:B------:R-:W-:Y:S01]  /*5530*/  IADD3.X R93, R15, UR7, RZ, P0, !PT ;  /* 0x000000070f5d7c10 */ /* 0x000fe200087fe4ff */
[----:B------:R-:W-:Y:S01]  /*5540*/  FFMA R46, R58, R54, R47 ;  /* 0x000000363a2e7223 */ /* 0x000fe2000000002f */
[----:B------:R-:W-:Y:S01]  /*5550*/  IADD3 R97, R83, R70, RZ ;  /* 0x0000004653617210 */ /* 0x000fe20007ffe0ff */
[----:B------:R-:W0:Y:S01]  /*5560*/  LDGDEPBAR ;  /* 0x00000000000079af */ /* 0x000e220000000000 */
[----:B------:R-:W-:Y:S01]  /*5570*/  ISETP.GE.U32.AND P0, PT, R80, 0x90, PT ;  /* 0x000000905000780c */ /* 0x000fe20003f06070 */
[C---:B-1----:R-:W-:Y:S01]  /*5580*/  FFMA R28, R16.reuse, R28, R65 ;  /* 0x0000001c101c7223 */ /* 0x042fe20000000041 */
[C---:B------:R-:W-:Y:S01]  /*5590*/  FFMA R52, R16.reuse, R52, R67 ;  /* 0x0000003410347223 */ /* 0x040fe20000000043 */
[----:B------:R3:W-:Y:S01]  /*55a0*/  LDGSTS.E.BYPASS.128 [R95], [R90.64], !P1 ;  /* 0x000000005a5f7fae */ /* 0x0007e2000c901c4a */
[C---:B------:R-:W-:Y:S01]  /*55b0*/  FFMA R48, R16.reuse, R48, R71 ;  /* 0x0000003010307223 */ /* 0x040fe20000000047 */
[----:B------:R-:W-:Y:S01]  /*55c0*/  FFMA R16, R16, R40, R69 ;  /* 0x0000002810107223 */ /* 0x000fe20000000045 */
[C---:B--2---:R-:W-:Y:S01]  /*55d0*/  FFMA R45, R57.reuse, R29, R56 ;  /* 0x0000001d392d7223 */ /* 0x044fe20000000038 */
[----:B------:R3:W-:Y:S01]  /*55e0*/  LDGSTS.E.BYPASS.128 [R97], [R92.64], !P1 ;  /* 0x000000005c617fae */ /* 0x0007e2000c901c4a */
[----:B------:R-:W-:Y:S01]  /*55f0*/  FFMA R57, R57, R49, R64 ;  /* 0x0000003139397223 */ /* 0x000fe20000000040 */
[C---:B------:R-:W-:Y:S01]  /*5600*/  FFMA R29, R17.reuse, R29, R28 ;  /* 0x0000001d111d7223 */ /* 0x040fe2000000001c */
[C---:B------:R-:W-:Y:S01]  /*5610*/  FFMA R53, R17.reuse, R53, R52 ;  /* 0x0000003511357223 */ /* 0x040fe20000000034 */
[----:B------:R-:W0:Y:S01]  /*5620*/  LDGDEPBAR ;  /* 0x00000000000079af */ /* 0x000e220000000000 */
[C---:B------:R-:W-:Y:S01]  /*5630*/  FFMA R49, R17.reuse, R49, R48 ;  /* 0x0000003111317223 */ /* 0x040fe20000000030 */
[----:B------:R-:W-:Y:S01]  /*5640*/  FFMA R17, R17, R41, R16 ;  /* 0x0000002911117223 */ /* 0x000fe20000000010 */
[C---:B------:R-:W-:Y:S01]  /*5650*/  FFMA R56, R58.reuse, R42, R87 ;  /* 0x0000002a3a387223 */ /* 0x040fe20000000057 */
[----:B------:R-:W-:Y:S01]  /*5660*/  FFMA R64, R58, R30, R45 ;  /* 0x0000001e3a407223 */ /* 0x000fe2000000002d */
[C---:B------:R-:W-:Y:S01]  /*5670*/  FFMA R28, R18.reuse, R50, R49 ;  /* 0x00000032121c7223 */ /* 0x040fe20000000031 */
[C---:B------:R-:W-:Y:S01]  /*5680*/  FFMA R42, R18.reuse, R42, R17 ;  /* 0x0000002a122a7223 */ /* 0x040fe20000000011 */
[----:B------:R-:W-:Y:S01]  /*5690*/  FFMA R54, R18, R54, R53 ;  /* 0x0000003612367223 */ /* 0x000fe20000000035 */
[----:B------:R-:W-:Y:S01]  /*56a0*/  FFMA R44, R58, R50, R57 ;  /* 0x000000323a2c7223 */ /* 0x000fe20000000039 */
[----:B------:R-:W-:Y:S01]  /*56b0*/  FFMA R18, R18, R30, R29 ;  /* 0x0000001e12127223 */ /* 0x000fe2000000001d */
[----:B------:R-:W-:Y:S01]  /*56c0*/  UIADD3.X UR7, URZ, UR7, URZ, UP1, !UPT ;  /* 0x000000073f077290 */ /* 0x000fe20008ffe43f */
        /* <DEDUP_REMOVED lines=8> */
[----:B------:R-:W-:-:S04]  /*5750*/  DEPBAR.LE SB0, 0x4 ;  /* 0x000081000000791a */ /* 0x000fc80000000000 */
[----:B------:R-:W-:Y:S06]  /*5760*/  BAR.SYNC 0x0 ;  /* 0x0000000000007b1d */ /* 0x000fec0000000000 */
[----:B---3--:R-:W-:Y:S01]  /*5770*/  @P0 CALL.REL.NOINC `(.L_x_0) ;  /* 0x0000001000000944 */ /* 0x008fe20003c00000 */
[----:B------:R-:W-:Y:S05]  /*5780*/  BRA `(.L_x_1) ;  /* 0xffffb6f000007947 */ /* 0x000fea000383ffff */
.L_x_0:
[----:B------:R-:W1:Y:S01]  /*5790*/  S2R R4, SR_TID.X ;  /* 0x0000000000047919 */ /* 0x000e620000002100 */
[----:B------:R-:W-:-:S04]  /*57a0*/  DEPBAR.LE SB0, 0x0 ;  /* 0x000080000000791a */ /* 0x000fc80000000000 */
[----:B------:R-:W-:Y:S02]  /*57b0*/  ULDC UR4, c[0x0][0x178] ;  /* 0x00005e0000047ab9 */ /* 0x000fe40000000800 */
[----:B------:R-:W-:Y:S01]  /*57c0*/  UIMAD UR4, UR4, 0x32, URZ ;  /* 0x00000032040478a4 */ /* 0x000fe2000f8e023f */
[----:B-1----:R-:W-:Y:S02]  /*57d0*/  SHF.R.U32.HI R5, RZ, 0x4, R4 ;  /* 0x00000004ff057819 */ /* 0x002fe40000011604 */
[----:B------:R-:W-:Y:S02]  /*57e0*/  SHF.L.U32 R4, R4, 0x2, RZ ;  /* 0x0000000204047819 */ /* 0x000fe400000006ff */
[----:B------:R-:W-:Y:S02]  /*57f0*/  LOP3.LUT R5, R5, 0xf, RZ, 0xc0, !PT ;  /* 0x0000000f05057812 */ /* 0x000fe400078ec0ff */
[----:B------:R-:W-:Y:S02]  /*5800*/  LOP3.LUT R41, R3, 0x3c, R4, 0xf8, !PT ;  /* 0x0000003c03297812 */ /* 0x000fe400078ef804 */
[----:B------:R-:W-:Y:S01]  /*5810*/  LOP3.LUT R3, R2, 0x30, RZ, 0xfc, !PT ;  /* 0x0000003002037812 */ /* 0x000fe200078efcff */
[----:B------:R-:W-:Y:S01]  /*5820*/  IMAD R78, R5, 0x110, R78 ;  /* 0x00000110054e7824 */ /* 0x000fe200078e024e */
[----:B------:R-:W-:Y:S06]  /*5830*/  BAR.SYNC 0x0 ;  /* 0x0000000000007b1d */ /* 0x000fec0000000000 */
[----:B------:R-:W-:Y:S01]  /*5840*/  SHF.L.U32 R0, R78, 0x2, RZ ;  /* 0x000000024e007819 */ /* 0x000fe200000006ff */
[----:B------:R-:W-:Y:S01]  /*5850*/  STS.128 [R78.X4], R72 ;  /* 0x000000484e007388 */ /* 0x000fe20000004c00 */
[----:B------:R-:W-:-:S03]  /*5860*/  ISETP.GE.AND P0, PT, R41, 0x80, PT ;  /* 0x000000802900780c */ /* 0x000fc60003f06270 */
[----:B------:R-:W-:Y:S01]  /*5870*/  IMAD R40, R5, -0x330, R0 ;  /* 0xfffffcd005287824 */ /* 0x000fe200078e0200 */
[----:B------:R-:W-:Y:S01]  /*5880*/  STS.128 [R78.X4+0x110], R60 ;  /* 0x0001103c4e007388 */ /* 0x000fe20000004c00 */
[C---:B------:R-:W-:Y:S02]  /*5890*/  LOP3.LUT R0, R2.reuse, 0x10, RZ, 0xfc, !PT ;  /* 0x0000001002007812 */ /* 0x040fe400078efcff */
[----:B------:R-:W-:Y:S01]  /*58a0*/  ISETP.LT.AND P1, PT, R2, UR4, !P0 ;  /* 0x0000000402007c0c */ /* 0x000fe2000c721270 */
[----:B------:R-:W-:Y:S01]  /*58b0*/  STS.128 [R78.X4+0x220], R36 ;  /* 0x000220244e007388 */ /* 0x000fe20000004c00 */
[----:B------:R-:W-:-:S03]  /*58c0*/  ISETP.LT.AND P2, PT, R0, UR4, !P0 ;  /* 0x0000000400007c0c */ /* 0x000fc6000c741270 */
[----:B------:R-:W-:Y:S04]  /*58d0*/  STS.128 [R78.X4+0x330], R32 ;  /* 0x000330204e007388 */ /* 0x000fe80000004c00 */
[----:B------:R-:W-:Y:S06]  /*58e0*/  BAR.SYNC 0x0 ;  /* 0x0000000000007b1d */ /* 0x000fec0000000000 */
[----:B------:R-:W1:Y:S04]  /*58f0*/  LDS.128 R48, [R40] ;  /* 0x0000000028307984 */ /* 0x000e680000000c00 */
[----:B------:R-:W2:Y:S01]  /*5900*/  LDS.128 R52, [R40+0x1100] ;  /* 0x0011000028347984 */ /* 0x000ea20000000c00 */
[----:B------:R-:W-:-:S03]  /*5910*/  MOV R33, 0x4 ;  /* 0x0000000400217802 */ /* 0x000fc60000000f00 */
[----:B------:R-:W3:Y:S01]  /*5920*/  LDS.128 R8, [R40+0x2200] ;  /* 0x0022000028087984 */ /* 0x000ee20000000c00 */
[----:B------:R-:W-:-:S03]  /*5930*/  LOP3.LUT R32, R2, 0x70, RZ, 0xfc, !PT ;  /* 0x0000007002207812 */ /* 0x000fc600078efcff */
[----:B------:R-:W4:Y:S04]  /*5940*/  LDS.128 R4, [R40+0x3300] ;  /* 0x0033000028047984 */ /* 0x000f280000000c00 */
[----:B------:R-:W-:Y:S06]  /*5950*/  BAR.SYNC 0x0 ;  /* 0x0000000000007b1d */ /* 0x000fec0000000000 */
[----:B------:R-:W-:Y:S04]  /*5960*/  STS.128 [R78.X4], R24 ;  /* 0x000000184e007388 */ /* 0x000fe80000004c00 */
[----:B------:R-:W-:Y:S04]  /*5970*/  STS.128 [R78.X4+0x110], R20 ;  /* 0x000110144e007388 */ /* 0x000fe80000004c00 */
[----:B------:R-:W-:Y:S04]  /*5980*/  STS.128 [R78.X4+0x220], R44 ;  /* 0x0002202c4e007388 */ /* 0x000fe80000004c00 */
[----:B------:R-:W-:Y:S04]  /*5990*/  STS.128 [R78.X4+0x330], R28 ;  /* 0x0003301c4e007388 */ /* 0x000fe80000004c00 */
[----:B------:R-:W-:Y:S06]  /*59a0*/  BAR.SYNC 0x0 ;  /* 0x0000000000007b1d */ /* 0x000fec0000000000 */
[----:B------:R-:W4:Y:S01]  /*59b0*/  LDS.128 R12, [R40] ;  /* 0x00000000280c7984 */ /* 0x000f220000000c00 */
[----:B------:R-:W-:-:S02]  /*59c0*/  LEA R20, R2, R41, 0x7 ;  /* 0x0000002902147211 */ /* 0x000fc400078e38ff */
[----:B------:R-:W-:Y:S01]  /*59d0*/  LEA R22, R0, R41, 0x7 ;  /* 0x0000002900167211 */ /* 0x000fe200078e38ff */
[----:B------:R-:W4:Y:S01]  /*59e0*/  LDS.128 R16, [R40+0x1100] ;  /* 0x0011000028107984 */ /* 0x000f220000000c00 */
[----:B------:R-:W-:Y:S01]  /*59f0*/  LOP3.LUT R0, R2, 0x20, RZ, 0xfc, !PT ;  /* 0x0000002002007812 */ /* 0x000fe200078efcff */
[-C--:B------:R-:W-:Y:S01]  /*5a00*/  IMAD.WIDE R20, R20, R33.reuse, c[0x0][0x170] ;  /* 0x00005c0014147625 */ /* 0x080fe200078e0221 */
[C---:B------:R-:W-:Y:S01]  /*5a10*/  LOP3.LUT R28, R2.reuse, 0x40, RZ, 0xfc, !PT ;  /* 0x00000040021c7812 */ /* 0x040fe200078efcff */
[----:B------:R-:W4:Y:S01]  /*5a20*/  LDS.128 R24, [R40+0x2200] ;  /* 0x0022000028187984 */ /* 0x000f220000000c00 */
[----:B------:R-:W-:Y:S01]  /*5a30*/  LOP3.LUT R29, R2, 0x50, RZ, 0xfc, !PT ;  /* 0x00000050021d7812 */ /* 0x000fe200078efcff */
[----:B------:R-:W-:Y:S01]  /*5a40*/  IMAD.WIDE R22, R22, R33, c[0x0][0x170] ;  /* 0x00005c0016167625 */ /* 0x000fe200078e0221 */
[----:B------:R-:W-:Y:S01]  /*5a50*/  LOP3.LUT R30, R2, 0x60, RZ, 0xfc, !PT ;  /* 0x00000060021e7812 */ /* 0x000fe200078efcff */
[----:B-1----:R1:W-:Y:S01]  /*5a60*/  @P1 STG.E.128 [R20.64], R48 ;  /* 0x0000003014001986 */ /* 0x0023e2000c101d0a */
[----:B------:R-:W-:-:S02]  /*5a70*/  ISETP.LT.AND P1, PT, R0, UR4, !P0 ;  /* 0x0000000400007c0c */ /* 0x000fc4000c721270 */
[----:B------:R-:W-:Y:S01]  /*5a80*/  ISETP.LT.AND P3, PT, R28, UR4, !P0 ;  /* 0x000000041c007c0c */ /* 0x000fe2000c761270 */
[----:B--2---:R2:W-:Y:S01]  /*5a90*/  @P2 STG.E.128 [R22.64], R52 ;  /* 0x0000003416002986 */ /* 0x0045e2000c101d0a */
[----:B------:R-:W-:Y:S02]  /*5aa0*/  ISETP.LT.AND P2, PT, R3, UR4, !P0 ;  /* 0x0000000403007c0c */ /* 0x000fe4000c741270 */
[----:B------:R-:W-:Y:S02]  /*5ab0*/  LEA R2, R0, R41, 0x7 ;  /* 0x0000002900027211 */ /* 0x000fe400078e38ff */
[----:B------:R-:W-:Y:S02]  /*5ac0*/  ISETP.LT.AND P4, PT, R29, UR4, !P0 ;  /* 0x000000041d007c0c */ /* 0x000fe4000c781270 */
[----:B------:R-:W-:Y:S02]  /*5ad0*/  ISETP.LT.AND P5, PT, R30, UR4, !P0 ;  /* 0x000000041e007c0c */ /* 0x000fe4000c7a1270 */
[----:B------:R-:W-:-:S02]  /*5ae0*/  ISETP.LT.AND P0, PT, R32, UR4, !P0 ;  /* 0x0000000420007c0c */ /* 0x000fc4000c701270 */
[-C--:B------:R-:W-:Y:S02]  /*5af0*/  LEA R29, R29, R41.reuse, 0x7 ;  /* 0x000000291d1d7211 */ /* 0x080fe400078e38ff */
[-C--:B------:R-:W-:Y:S02]  /*5b00*/  LEA R30, R30, R41.reuse, 0x7 ;  /* 0x000000291e1e7211 */ /* 0x080fe400078e38ff */
[----:B-1----:R-:W-:Y:S01]  /*5b10*/  LEA R20, R3, R41, 0x7 ;  /* 0x0000002903147211 */ /* 0x002fe200078e38ff */
[----:B------:R-:W-:Y:S01]  /*5b20*/  IMAD.WIDE R2, R2, R33, c[0x0][0x170] ;  /* 0x00005c0002027625 */ /* 0x000fe200078e0221 */
[----:B--2---:R-:W-:-:S03]  /*5b30*/  LEA R22, R28, R41, 0x7 ;  /* 0x000000291c167211 */ /* 0x004fc600078e38ff */
[-C--:B------:R-:W-:Y:S01]  /*5b40*/  IMAD.WIDE R20, R20, R33.reuse, c[0x0][0x170] ;  /* 0x00005c0014147625 */ /* 0x080fe200078e0221 */
[----:B---3--:R1:W-:Y:S03]  /*5b50*/  @P1 STG.E.128 [R2.64], R8 ;  /* 0x0000000802001986 */ /* 0x0083e6000c101d0a */
[-C--:B------:R-:W-:Y:S01]  /*5b60*/  IMAD.WIDE R22, R22, R33.reuse, c[0x0][0x170] ;  /* 0x00005c0016167625 */ /* 0x080fe200078e0221 */
[----:B----4-:R1:W-:Y:S03]  /*5b70*/  @P2 STG.E.128 [R20.64], R4 ;  /* 0x0000000414002986 */ /* 0x0103e6000c101d0a */
[-C--:B------:R-:W-:Y:S01]  /*5b80*/  IMAD.WIDE R28, R29, R33.reuse, c[0x0][0x170] ;  /* 0x00005c001d1c7625 */ /* 0x080fe200078e0221 */
[----:B------:R1:W-:Y:S03]  /*5b90*/  @P3 STG.E.128 [R22.64], R12 ;  /* 0x0000000c16003986 */ /* 0x0003e6000c101d0a */
[----:B------:R-:W-:Y:S01]  /*5ba0*/  IMAD.WIDE R30, R30, R33, c[0x0][0x170] ;  /* 0x00005c001e1e7625 */ /* 0x000fe200078e0221 */
[----:B------:R1:W-:Y:S04]  /*5bb0*/  @P4 STG.E.128 [R28.64], R16 ;  /* 0x000000101c004986 */ /* 0x0003e8000c101d0a */
[----:B------:R1:W-:Y:S01]  /*5bc0*/  @P5 STG.E.128 [R30.64], R24 ;  /* 0x000000181e005986 */ /* 0x0003e2000c101d0a */
[----:B------:R-:W-:Y:S05]  /*5bd0*/  @!P0 EXIT ;  /* 0x000000000000894d */ /* 0x000fea0003800000 */
[----:B-1----:R-:W1:Y:S01]  /*5be0*/  LDS.128 R4, [R40+0x3300] ;  /* 0x0033000028047984 */ /* 0x002e620000000c00 */
[----:B------:R-:W-:-:S05]  /*5bf0*/  LEA R2, R32, R41, 0x7 ;  /* 0x0000002920027211 */ /* 0x000fca00078e38ff */
[----:B------:R-:W-:-:S05]  /*5c00*/  IMAD.WIDE R2, R2, R33, c[0x0][0x170] ;  /* 0x00005c0002027625 */ /* 0x000fca00078e0221 */
[----:B-1----:R-:W-:Y:S01]  /*5c10*/  STG.E.128 [R2.64], R4 ;  /* 0x0000000402007986 */ /* 0x002fe2000c101d0a */
[----:B------:R-:W-:Y:S05]  /*5c20*/  EXIT ;  /* 0x000000000000794d */ /* 0x000fea0003800000 */
.L_x_2:
[----:B------:R-:W-:-:S00]  /*5c30*/  BRA `(.L_x_2) ;  /* 0xfffffff000007947 */ /* 0x000fc0000383ffff */
[----:B------:R-:W-:-:S00]  /*5c40*/  NOP ;  /* 0x0000000000007918 */ /* 0x000fc00000000000 */
        /* <DEDUP_REMOVED lines=11> */
.L_x_3:


//--------------------- .nv.shared.triton_mm      --------------------------
	.section	.nv.shared.triton_mm,"aw",@nobits
	.align	16
